	.target	sm_100a

	.elftype	@"ET_EXEC"


//--------------------- .note.nv.tkinfo           --------------------------
	.section	.note.nv.tkinfo,"",@"SHT_NOTE"
	.sectionflags	@"SHF_NOTE_NV_TKINFO"
	.tkinfo
        /*0018*/ 	.word	0x00000002
        /*0030*/ 	.string	""
        /*0030*/ 	.string	"ptxas"
        /*0030*/ 	.string	"Cuda compilation tools, release 13.0, V13.0.88"
        /*0030*/ 	.string	"Build cuda_13.0.r13.0/compiler.36424714_0"
        /*0030*/ 	.string	"-arch sm_100a -m 64 "



//--------------------- .note.nv.cuinfo           --------------------------
	.section	.note.nv.cuinfo,"",@"SHT_NOTE"
	.sectionflags	@"SHF_NOTE_NV_CUINFO"
        /*0018*/ 	.short	0x0002
        /*001a*/ 	.short	0x0064
        /*001c*/ 	.short	0x0082
	.zero		2


//--------------------- .nv.info                  --------------------------
	.section	.nv.info,"",@"SHT_CUDA_INFO"
	.align	4


	//----- nvinfo : EIATTR_REGCOUNT
	.align		4
        /*0000*/ 	.byte	0x04, 0x2f
        /*0002*/ 	.short	(.L_12 - .L_11)
	.align		4
.L_11:
        /*0004*/ 	.word	index@(_ZN7cutlass13device_kernelIN5flash19enable_sm80_to_sm89INS1_16FlashAttnFwdSm80INS1_25CollectiveMainloopFwdSm80ILi4ELi1ELb0EN4cute5tupleIJNS5_1CILi128EEENS7_ILi48EEENS7_ILi96EEEEEELi96ENS_6half_tEfNS_4arch4Sm80ELb1ELb0ELb0ELb1ELb1ELb1ELb1ELb1EEENS1_21CollectiveEpilogueFwdINS6_IJS8_SA_S9_EEENS6_IJNS7_ILi1EEESI_SI_EEESC_SE_Li128ELb1ELb1ELb1ELb0EEENS1_36VarlenDynamicPersistentTileSchedulerILi128ELi48ELi128ELi128ELb1ELb1ELb0ELb1ELb1ELb1EEEEEEEEEvNT_6ParamsE)
        /*0008*/ 	.word	0x00000004


	//----- nvinfo : EIATTR_FRAME_SIZE
	.align		4
.L_12:
        /*000c*/ 	.byte	0x04, 0x11
        /*000e*/ 	.short	(.L_14 - .L_13)
	.align		4
.L_13:
        /*0010*/ 	.word	index@(_ZN7cutlass13device_kernelIN5flash19enable_sm80_to_sm89INS1_16FlashAttnFwdSm80INS1_25CollectiveMainloopFwdSm80ILi4ELi1ELb0EN4cute5tupleIJNS5_1CILi128EEENS7_ILi48EEENS7_ILi96EEEEEELi96ENS_6half_tEfNS_4arch4Sm80ELb1ELb0ELb0ELb1ELb1ELb1ELb1ELb1EEENS1_21CollectiveEpilogueFwdINS6_IJS8_SA_S9_EEENS6_IJNS7_ILi1EEESI_SI_EEESC_SE_Li128ELb1ELb1ELb1ELb0EEENS1_36VarlenDynamicPersistentTileSchedulerILi128ELi48ELi128ELi128ELb1ELb1ELb0ELb1ELb1ELb1EEEEEEEEEvNT_6ParamsE)
        /*0014*/ 	.word	0x00000000


	//----- nvinfo : EIATTR_REGCOUNT
	.align		4
.L_14:
        /*0018*/ 	.byte	0x04, 0x2f
        /*001a*/ 	.short	(.L_16 - .L_15)
	.align		4
.L_15:
        /*001c*/ 	.word	index@(_ZN7cutlass13device_kernelIN5flash19enable_sm80_to_sm89INS1_16FlashAttnFwdSm80INS1_25CollectiveMainloopFwdSm80ILi4ELi1ELb0EN4cute5tupleIJNS5_1CILi128EEENS7_ILi48EEENS7_ILi96EEEEEELi96ENS_6half_tEfNS_4arch4Sm80ELb1ELb0ELb0ELb1ELb1ELb0ELb1ELb1EEENS1_21CollectiveEpilogueFwdINS6_IJS8_SA_S9_EEENS6_IJNS7_ILi1EEESI_SI_EEESC_SE_Li128ELb1ELb1ELb1ELb0EEENS1_36VarlenDynamicPersistentTileSchedulerILi128ELi48ELi128ELi128ELb1ELb1ELb0ELb1ELb1ELb1EEEEEEEEEvNT_6ParamsE)
        /*0020*/ 	.word	0x00000004


	//----- nvinfo : EIATTR_FRAME_SIZE
	.align		4
.L_16:
        /*0024*/ 	.byte	0x04, 0x11
        /*0026*/ 	.short	(.L_18 - .L_17)
	.align		4
.L_17:
        /*0028*/ 	.word	index@(_ZN7cutlass13device_kernelIN5flash19enable_sm80_to_sm89INS1_16FlashAttnFwdSm80INS1_25CollectiveMainloopFwdSm80ILi4ELi1ELb0EN4cute5tupleIJNS5_1CILi128EEENS7_ILi48EEENS7_ILi96EEEEEELi96ENS_6half_tEfNS_4arch4Sm80ELb1ELb0ELb0ELb1ELb1ELb0ELb1ELb1EEENS1_21CollectiveEpilogueFwdINS6_IJS8_SA_S9_EEENS6_IJNS7_ILi1EEESI_SI_EEESC_SE_Li128ELb1ELb1ELb1ELb0EEENS1_36VarlenDynamicPersistentTileSchedulerILi128ELi48ELi128ELi128ELb1ELb1ELb0ELb1ELb1ELb1EEEEEEEEEvNT_6ParamsE)
        /*002c*/ 	.word	0x00000000


	//----- nvinfo : EIATTR_REGCOUNT
	.align		4
.L_18:
        /*0030*/ 	.byte	0x04, 0x2f
        /*0032*/ 	.short	(.L_20 - .L_19)
	.align		4
.L_19:
        /*0034*/ 	.word	index@(_ZN7cutlass13device_kernelIN5flash19enable_sm80_to_sm89INS1_16FlashAttnFwdSm80INS1_25CollectiveMainloopFwdSm80ILi4ELi1ELb0EN4cute5tupleIJNS5_1CILi128EEENS7_ILi64EEENS7_ILi96EEEEEELi96ENS_6half_tEfNS_4arch4Sm80ELb1ELb0ELb0ELb0ELb1ELb0ELb1ELb1EEENS1_21CollectiveEpilogueFwdINS6_IJS8_SA_S9_EEENS6_IJNS7_ILi1EEESI_SI_EEESC_SE_Li128ELb0ELb1ELb1ELb0EEENS1_30DynamicPersistentTileSchedulerILi128ELi128ELb1ELb1ELb0EEEEEEEEEvNT_6ParamsE)
        /*0038*/ 	.word	0x00000004


	//----- nvinfo : EIATTR_FRAME_SIZE
	.align		4
.L_20:
        /*003c*/ 	.byte	0x04, 0x11
        /*003e*/ 	.short	(.L_22 - .L_21)
	.align		4
.L_21:
        /*0040*/ 	.word	index@(_ZN7cutlass13device_kernelIN5flash19enable_sm80_to_sm89INS1_16FlashAttnFwdSm80INS1_25CollectiveMainloopFwdSm80ILi4ELi1ELb0EN4cute5tupleIJNS5_1CILi128EEENS7_ILi64EEENS7_ILi96EEEEEELi96ENS_6half_tEfNS_4arch4Sm80ELb1ELb0ELb0ELb0ELb1ELb0ELb1ELb1EEENS1_21CollectiveEpilogueFwdINS6_IJS8_SA_S9_EEENS6_IJNS7_ILi1EEESI_SI_EEESC_SE_Li128ELb0ELb1ELb1ELb0EEENS1_30DynamicPersistentTileSchedulerILi128ELi128ELb1ELb1ELb0EEEEEEEEEvNT_6ParamsE)
        /*0044*/ 	.word	0x00000000


	//----- nvinfo : EIATTR_REGCOUNT
	.align		4
.L_22:
        /*0048*/ 	.byte	0x04, 0x2f
        /*004a*/ 	.short	(.L_24 - .L_23)
	.align		4
.L_23:
        /*004c*/ 	.word	index@(_ZN7cutlass13device_kernelIN5flash19enable_sm80_to_sm89INS1_16FlashAttnFwdSm80INS1_25CollectiveMainloopFwdSm80ILi4ELi1ELb0EN4cute5tupleIJNS5_1CILi128EEENS7_ILi48EEENS7_ILi96EEEEEELi96ENS_6half_tEfNS_4arch4Sm80ELb0ELb1ELb0ELb1ELb1ELb1ELb1ELb1EEENS1_21CollectiveEpilogueFwdINS6_IJS8_SA_S9_EEENS6_IJNS7_ILi1EEESI_SI_EEESC_SE_Li128ELb1ELb1ELb1ELb0EEENS1_36VarlenDynamicPersistentTileSchedulerILi128ELi48ELi128ELi128ELb1ELb1ELb0ELb1ELb0ELb1EEEEEEEEEvNT_6ParamsE)
        /*0050*/ 	.word	0x00000004


	//----- nvinfo : EIATTR_FRAME_SIZE
	.align		4
.L_24:
        /*0054*/ 	.byte	0x04, 0x11
        /*0056*/ 	.short	(.L_26 - .L_25)
	.align		4
.L_25:
        /*0058*/ 	.word	index@(_ZN7cutlass13device_kernelIN5flash19enable_sm80_to_sm89INS1_16FlashAttnFwdSm80INS1_25CollectiveMainloopFwdSm80ILi4ELi1ELb0EN4cute5tupleIJNS5_1CILi128EEENS7_ILi48EEENS7_ILi96EEEEEELi96ENS_6half_tEfNS_4arch4Sm80ELb0ELb1ELb0ELb1ELb1ELb1ELb1ELb1EEENS1_21CollectiveEpilogueFwdINS6_IJS8_SA_S9_EEENS6_IJNS7_ILi1EEESI_SI_EEESC_SE_Li128ELb1ELb1ELb1ELb0EEENS1_36VarlenDynamicPersistentTileSchedulerILi128ELi48ELi128ELi128ELb1ELb1ELb0ELb1ELb0ELb1EEEEEEEEEvNT_6ParamsE)
        /*005c*/ 	.word	0x00000000


	//----- nvinfo : EIATTR_REGCOUNT
	.align		4
.L_26:
        /*0060*/ 	.byte	0x04, 0x2f
        /*0062*/ 	.short	(.L_28 - .L_27)
	.align		4
.L_27:
        /*0064*/ 	.word	index@(_ZN7cutlass13device_kernelIN5flash19enable_sm80_to_sm89INS1_16FlashAttnFwdSm80INS1_25CollectiveMainloopFwdSm80ILi4ELi1ELb0EN4cute5tupleIJNS5_1CILi128EEENS7_ILi48EEENS7_ILi96EEEEEELi96ENS_6half_tEfNS_4arch4Sm80ELb0ELb1ELb0ELb1ELb1ELb0ELb1ELb1EEENS1_21CollectiveEpilogueFwdINS6_IJS8_SA_S9_EEENS6_IJNS7_ILi1EEESI_SI_EEESC_SE_Li128ELb1ELb1ELb1ELb0EEENS1_36VarlenDynamicPersistentTileSchedulerILi128ELi48ELi128ELi128ELb1ELb1ELb0ELb1ELb0ELb1EEEEEEEEEvNT_6ParamsE)
        /*0068*/ 	.word	0x00000004


	//----- nvinfo : EIATTR_FRAME_SIZE
	.align		4
.L_28:
        /*006c*/ 	.byte	0x04, 0x11
        /*006e*/ 	.short	(.L_30 - .L_29)
	.align		4
.L_29:
        /*0070*/ 	.word	index@(_ZN7cutlass13device_kernelIN5flash19enable_sm80_to_sm89INS1_16FlashAttnFwdSm80INS1_25CollectiveMainloopFwdSm80ILi4ELi1ELb0EN4cute5tupleIJNS5_1CILi128EEENS7_ILi48EEENS7_ILi96EEEEEELi96ENS_6half_tEfNS_4arch4Sm80ELb0ELb1ELb0ELb1ELb1ELb0ELb1ELb1EEENS1_21CollectiveEpilogueFwdINS6_IJS8_SA_S9_EEENS6_IJNS7_ILi1EEESI_SI_EEESC_SE_Li128ELb1ELb1ELb1ELb0EEENS1_36VarlenDynamicPersistentTileSchedulerILi128ELi48ELi128ELi128ELb1ELb1ELb0ELb1ELb0ELb1EEEEEEEEEvNT_6ParamsE)
        /*0074*/ 	.word	0x00000000


	//----- nvinfo : EIATTR_REGCOUNT
	.align		4
.L_30:
        /*0078*/ 	.byte	0x04, 0x2f
        /*007a*/ 	.short	(.L_32 - .L_31)
	.align		4
.L_31:
        /*007c*/ 	.word	index@(_ZN7cutlass13device_kernelIN5flash19enable_sm80_to_sm89INS1_16FlashAttnFwdSm80INS1_25CollectiveMainloopFwdSm80ILi4ELi1ELb0EN4cute5tupleIJNS5_1CILi128EEENS7_ILi48EEENS7_ILi96EEEEEELi96ENS_6half_tEfNS_4arch4Sm80ELb0ELb1ELb0ELb0ELb1ELb0ELb1ELb1EEENS1_21CollectiveEpilogueFwdINS6_IJS8_SA_S9_EEENS6_IJNS7_ILi1EEESI_SI_EEESC_SE_Li128ELb0ELb1ELb1ELb0EEENS1_19SingleTileSchedulerILb0ELb1ELb1ELi128EEEEEEEEEvNT_6ParamsE)
        /*0080*/ 	.word	0x00000004


	//----- nvinfo : EIATTR_FRAME_SIZE
	.align		4
.L_32:
        /*0084*/ 	.byte	0x04, 0x11
        /*0086*/ 	.short	(.L_34 - .L_33)
	.align		4
.L_33:
        /*0088*/ 	.word	index@(_ZN7cutlass13device_kernelIN5flash19enable_sm80_to_sm89INS1_16FlashAttnFwdSm80INS1_25CollectiveMainloopFwdSm80ILi4ELi1ELb0EN4cute5tupleIJNS5_1CILi128EEENS7_ILi48EEENS7_ILi96EEEEEELi96ENS_6half_tEfNS_4arch4Sm80ELb0ELb1ELb0ELb0ELb1ELb0ELb1ELb1EEENS1_21CollectiveEpilogueFwdINS6_IJS8_SA_S9_EEENS6_IJNS7_ILi1EEESI_SI_EEESC_SE_Li128ELb0ELb1ELb1ELb0EEENS1_19SingleTileSchedulerILb0ELb1ELb1ELi128EEEEEEEEEvNT_6ParamsE)
        /*008c*/ 	.word	0x00000000


	//----- nvinfo : EIATTR_REGCOUNT
	.align		4
.L_34:
        /*0090*/ 	.byte	0x04, 0x2f
        /*0092*/ 	.short	(.L_36 - .L_35)
	.align		4
.L_35:
        /*0094*/ 	.word	index@(_ZN7cutlass13device_kernelIN5flash19enable_sm80_to_sm89INS1_16FlashAttnFwdSm80INS1_25CollectiveMainloopFwdSm80ILi4ELi1ELb0EN4cute5tupleIJNS5_1CILi128EEENS7_ILi48EEENS7_ILi96EEEEEELi96ENS_6half_tEfNS_4arch4Sm80ELb0ELb0ELb0ELb1ELb1ELb1ELb1ELb1EEENS1_21CollectiveEpilogueFwdINS6_IJS8_SA_S9_EEENS6_IJNS7_ILi1EEESI_SI_EEESC_SE_Li128ELb1ELb1ELb1ELb0EEENS1_36VarlenDynamicPersistentTileSchedulerILi128ELi48ELi128ELi128ELb1ELb1ELb0ELb0ELb1ELb1EEEEEEEEEvNT_6ParamsE)
        /*0098*/ 	.word	0x00000004


	//----- nvinfo : EIATTR_FRAME_SIZE
	.align		4
.L_36:
        /*009c*/ 	.byte	0x04, 0x11
        /*009e*/ 	.short	(.L_38 - .L_37)
	.align		4
.L_37:
        /*00a0*/ 	.word	index@(_ZN7cutlass13device_kernelIN5flash19enable_sm80_to_sm89INS1_16FlashAttnFwdSm80INS1_25CollectiveMainloopFwdSm80ILi4ELi1ELb0EN4cute5tupleIJNS5_1CILi128EEENS7_ILi48EEENS7_ILi96EEEEEELi96ENS_6half_tEfNS_4arch4Sm80ELb0ELb0ELb0ELb1ELb1ELb1ELb1ELb1EEENS1_21CollectiveEpilogueFwdINS6_IJS8_SA_S9_EEENS6_IJNS7_ILi1EEESI_SI_EEESC_SE_Li128ELb1ELb1ELb1ELb0EEENS1_36VarlenDynamicPersistentTileSchedulerILi128ELi48ELi128ELi128ELb1ELb1ELb0ELb0ELb1ELb1EEEEEEEEEvNT_6ParamsE)
        /*00a4*/ 	.word	0x00000000


	//----- nvinfo : EIATTR_REGCOUNT
	.align		4
.L_38:
        /*00a8*/ 	.byte	0x04, 0x2f
        /*00aa*/ 	.short	(.L_40 - .L_39)
	.align		4
.L_39:
        /*00ac*/ 	.word	index@(_ZN7cutlass13device_kernelIN5flash19enable_sm80_to_sm89INS1_16FlashAttnFwdSm80INS1_25CollectiveMainloopFwdSm80ILi4ELi1ELb0EN4cute5tupleIJNS5_1CILi128EEENS7_ILi48EEENS7_ILi96EEEEEELi96ENS_6half_tEfNS_4arch4Sm80ELb0ELb0ELb0ELb1ELb1ELb0ELb1ELb1EEENS1_21CollectiveEpilogueFwdINS6_IJS8_SA_S9_EEENS6_IJNS7_ILi1EEESI_SI_EEESC_SE_Li128ELb1ELb1ELb1ELb0EEENS1_36VarlenDynamicPersistentTileSchedulerILi128ELi48ELi128ELi128ELb1ELb1ELb0ELb0ELb1ELb1EEEEEEEEEvNT_6ParamsE)
        /*00b0*/ 	.word	0x00000004


	//----- nvinfo : EIATTR_FRAME_SIZE
	.align		4
.L_40:
        /*00b4*/ 	.byte	0x04, 0x11
        /*00b6*/ 	.short	(.L_42 - .L_41)
	.align		4
.L_41:
        /*00b8*/ 	.word	index@(_ZN7cutlass13device_kernelIN5flash19enable_sm80_to_sm89INS1_16FlashAttnFwdSm80INS1_25CollectiveMainloopFwdSm80ILi4ELi1ELb0EN4cute5tupleIJNS5_1CILi128EEENS7_ILi48EEENS7_ILi96EEEEEELi96ENS_6half_tEfNS_4arch4Sm80ELb0ELb0ELb0ELb1ELb1ELb0ELb1ELb1EEENS1_21CollectiveEpilogueFwdINS6_IJS8_SA_S9_EEENS6_IJNS7_ILi1EEESI_SI_EEESC_SE_Li128ELb1ELb1ELb1ELb0EEENS1_36VarlenDynamicPersistentTileSchedulerILi128ELi48ELi128ELi128ELb1ELb1ELb0ELb0ELb1ELb1EEEEEEEEEvNT_6ParamsE)
        /*00bc*/ 	.word	0x00000000


	//----- nvinfo : EIATTR_REGCOUNT
	.align		4
.L_42:
        /*00c0*/ 	.byte	0x04, 0x2f
        /*00c2*/ 	.short	(.L_44 - .L_43)
	.align		4
.L_43:
        /*00c4*/ 	.word	index@(_ZN7cutlass13device_kernelIN5flash19enable_sm80_to_sm89INS1_16FlashAttnFwdSm80INS1_25CollectiveMainloopFwdSm80ILi4ELi1ELb0EN4cute5tupleIJNS5_1CILi128EEENS7_ILi64EEENS7_ILi96EEEEEELi96ENS_6half_tEfNS_4arch4Sm80ELb0ELb0ELb0ELb0ELb1ELb0ELb1ELb1EEENS1_21CollectiveEpilogueFwdINS6_IJS8_SA_S9_EEENS6_IJNS7_ILi1EEESI_SI_EEESC_SE_Li128ELb0ELb1ELb1ELb0EEENS1_19SingleTileSchedulerILb0ELb1ELb1ELi128EEEEEEEEEvNT_6ParamsE)
        /*00c8*/ 	.word	0x00000004


	//----- nvinfo : EIATTR_FRAME_SIZE
	.align		4
.L_44:
        /*00cc*/ 	.byte	0x04, 0x11
        /*00ce*/ 	.short	(.L_46 - .L_45)
	.align		4
.L_45:
        /*00d0*/ 	.word	index@(_ZN7cutlass13device_kernelIN5flash19enable_sm80_to_sm89INS1_16FlashAttnFwdSm80INS1_25CollectiveMainloopFwdSm80ILi4ELi1ELb0EN4cute5tupleIJNS5_1CILi128EEENS7_ILi64EEENS7_ILi96EEEEEELi96ENS_6half_tEfNS_4arch4Sm80ELb0ELb0ELb0ELb0ELb1ELb0ELb1ELb1EEENS1_21CollectiveEpilogueFwdINS6_IJS8_SA_S9_EEENS6_IJNS7_ILi1EEESI_SI_EEESC_SE_Li128ELb0ELb1ELb1ELb0EEENS1_19SingleTileSchedulerILb0ELb1ELb1ELi128EEEEEEEEEvNT_6ParamsE)
        /*00d4*/ 	.word	0x00000000


	//----- nvinfo : EIATTR_MIN_STACK_SIZE
	.align		4
.L_46:
        /*00d8*/ 	.byte	0x04, 0x12
        /*00da*/ 	.short	(.L_48 - .L_47)
	.align		4
.L_47:
        /*00dc*/ 	.word	index@(_ZN7cutlass13device_kernelIN5flash19enable_sm80_to_sm89INS1_16FlashAttnFwdSm80INS1_25CollectiveMainloopFwdSm80ILi4ELi1ELb0EN4cute5tupleIJNS5_1CILi128EEENS7_ILi64EEENS7_ILi96EEEEEELi96ENS_6half_tEfNS_4arch4Sm80ELb0ELb0ELb0ELb0ELb1ELb0ELb1ELb1EEENS1_21CollectiveEpilogueFwdINS6_IJS8_SA_S9_EEENS6_IJNS7_ILi1EEESI_SI_EEESC_SE_Li128ELb0ELb1ELb1ELb0EEENS1_19SingleTileSchedulerILb0ELb1ELb1ELi128EEEEEEEEEvNT_6ParamsE)
        /*00e0*/ 	.word	0x00000000


	//----- nvinfo : EIATTR_MIN_STACK_SIZE
	.align		4
.L_48:
        /*00e4*/ 	.byte	0x04, 0x12
        /*00e6*/ 	.short	(.L_50 - .L_49)
	.align		4
.L_49:
        /*00e8*/ 	.word	index@(_ZN7cutlass13device_kernelIN5flash19enable_sm80_to_sm89INS1_16FlashAttnFwdSm80INS1_25CollectiveMainloopFwdSm80ILi4ELi1ELb0EN4cute5tupleIJNS5_1CILi128EEENS7_ILi48EEENS7_ILi96EEEEEELi96ENS_6half_tEfNS_4arch4Sm80ELb0ELb0ELb0ELb1ELb1ELb0ELb1ELb1EEENS1_21CollectiveEpilogueFwdINS6_IJS8_SA_S9_EEENS6_IJNS7_ILi1EEESI_SI_EEESC_SE_Li128ELb1ELb1ELb1ELb0EEENS1_36VarlenDynamicPersistentTileSchedulerILi128ELi48ELi128ELi128ELb1ELb1ELb0ELb0ELb1ELb1EEEEEEEEEvNT_6ParamsE)
        /*00ec*/ 	.word	0x00000000


	//----- nvinfo : EIATTR_MIN_STACK_SIZE
	.align		4
.L_50:
        /*00f0*/ 	.byte	0x04, 0x12
        /*00f2*/ 	.short	(.L_52 - .L_51)
	.align		4
.L_51:
        /*00f4*/ 	.word	index@(_ZN7cutlass13device_kernelIN5flash19enable_sm80_to_sm89INS1_16FlashAttnFwdSm80INS1_25CollectiveMainloopFwdSm80ILi4ELi1ELb0EN4cute5tupleIJNS5_1CILi128EEENS7_ILi48EEENS7_ILi96EEEEEELi96ENS_6half_tEfNS_4arch4Sm80ELb0ELb0ELb0ELb1ELb1ELb1ELb1ELb1EEENS1_21CollectiveEpilogueFwdINS6_IJS8_SA_S9_EEENS6_IJNS7_ILi1EEESI_SI_EEESC_SE_Li128ELb1ELb1ELb1ELb0EEENS1_36VarlenDynamicPersistentTileSchedulerILi128ELi48ELi128ELi128ELb1ELb1ELb0ELb0ELb1ELb1EEEEEEEEEvNT_6ParamsE)
        /*00f8*/ 	.word	0x00000000


	//----- nvinfo : EIATTR_MIN_STACK_SIZE
	.align		4
.L_52:
        /*00fc*/ 	.byte	0x04, 0x12
        /*00fe*/ 	.short	(.L_54 - .L_53)
	.align		4
.L_53:
        /*0100*/ 	.word	index@(_ZN7cutlass13device_kernelIN5flash19enable_sm80_to_sm89INS1_16FlashAttnFwdSm80INS1_25CollectiveMainloopFwdSm80ILi4ELi1ELb0EN4cute5tupleIJNS5_1CILi128EEENS7_ILi48EEENS7_ILi96EEEEEELi96ENS_6half_tEfNS_4arch4Sm80ELb0ELb1ELb0ELb0ELb1ELb0ELb1ELb1EEENS1_21CollectiveEpilogueFwdINS6_IJS8_SA_S9_EEENS6_IJNS7_ILi1EEESI_SI_EEESC_SE_Li128ELb0ELb1ELb1ELb0EEENS1_19SingleTileSchedulerILb0ELb1ELb1ELi128EEEEEEEEEvNT_6ParamsE)
        /*0104*/ 	.word	0x00000000


	//----- nvinfo : EIATTR_MIN_STACK_SIZE
	.align		4
.L_54:
        /*0108*/ 	.byte	0x04, 0x12
        /*010a*/ 	.short	(.L_56 - .L_55)
	.align		4
.L_55:
        /*010c*/ 	.word	index@(_ZN7cutlass13device_kernelIN5flash19enable_sm80_to_sm89INS1_16FlashAttnFwdSm80INS1_25CollectiveMainloopFwdSm80ILi4ELi1ELb0EN4cute5tupleIJNS5_1CILi128EEENS7_ILi48EEENS7_ILi96EEEEEELi96ENS_6half_tEfNS_4arch4Sm80ELb0ELb1ELb0ELb1ELb1ELb0ELb1ELb1EEENS1_21CollectiveEpilogueFwdINS6_IJS8_SA_S9_EEENS6_IJNS7_ILi1EEESI_SI_EEESC_SE_Li128ELb1ELb1ELb1ELb0EEENS1_36VarlenDynamicPersistentTileSchedulerILi128ELi48ELi128ELi128ELb1ELb1ELb0ELb1ELb0ELb1EEEEEEEEEvNT_6ParamsE)
        /*0110*/ 	.word	0x00000000


	//----- nvinfo : EIATTR_MIN_STACK_SIZE
	.align		4
.L_56:
        /*0114*/ 	.byte	0x04, 0x12
        /*0116*/ 	.short	(.L_58 - .L_57)
	.align		4
.L_57:
        /*0118*/ 	.word	index@(_ZN7cutlass13device_kernelIN5flash19enable_sm80_to_sm89INS1_16FlashAttnFwdSm80INS1_25CollectiveMainloopFwdSm80ILi4ELi1ELb0EN4cute5tupleIJNS5_1CILi128EEENS7_ILi48EEENS7_ILi96EEEEEELi96ENS_6half_tEfNS_4arch4Sm80ELb0ELb1ELb0ELb1ELb1ELb1ELb1ELb1EEENS1_21CollectiveEpilogueFwdINS6_IJS8_SA_S9_EEENS6_IJNS7_ILi1EEESI_SI_EEESC_SE_Li128ELb1ELb1ELb1ELb0EEENS1_36VarlenDynamicPersistentTileSchedulerILi128ELi48ELi128ELi128ELb1ELb1ELb0ELb1ELb0ELb1EEEEEEEEEvNT_6ParamsE)
        /*011c*/ 	.word	0x00000000


	//----- nvinfo : EIATTR_MIN_STACK_SIZE
	.align		4
.L_58:
        /*0120*/ 	.byte	0x04, 0x12
        /*0122*/ 	.short	(.L_60 - .L_59)
	.align		4
.L_59:
        /*0124*/ 	.word	index@(_ZN7cutlass13device_kernelIN5flash19enable_sm80_to_sm89INS1_16FlashAttnFwdSm80INS1_25CollectiveMainloopFwdSm80ILi4ELi1ELb0EN4cute5tupleIJNS5_1CILi128EEENS7_ILi64EEENS7_ILi96EEEEEELi96ENS_6half_tEfNS_4arch4Sm80ELb1ELb0ELb0ELb0ELb1ELb0ELb1ELb1EEENS1_21CollectiveEpilogueFwdINS6_IJS8_SA_S9_EEENS6_IJNS7_ILi1EEESI_SI_EEESC_SE_Li128ELb0ELb1ELb1ELb0EEENS1_30DynamicPersistentTileSchedulerILi128ELi128ELb1ELb1ELb0EEEEEEEEEvNT_6ParamsE)
        /*0128*/ 	.word	0x00000000


	//----- nvinfo : EIATTR_MIN_STACK_SIZE
	.align		4
.L_60:
        /*012c*/ 	.byte	0x04, 0x12
        /*012e*/ 	.short	(.L_62 - .L_61)
	.align		4
.L_61:
        /*0130*/ 	.word	index@(_ZN7cutlass13device_kernelIN5flash19enable_sm80_to_sm89INS1_16FlashAttnFwdSm80INS1_25CollectiveMainloopFwdSm80ILi4ELi1ELb0EN4cute5tupleIJNS5_1CILi128EEENS7_ILi48EEENS7_ILi96EEEEEELi96ENS_6half_tEfNS_4arch4Sm80ELb1ELb0ELb0ELb1ELb1ELb0ELb1ELb1EEENS1_21CollectiveEpilogueFwdINS6_IJS8_SA_S9_EEENS6_IJNS7_ILi1EEESI_SI_EEESC_SE_Li128ELb1ELb1ELb1ELb0EEENS1_36VarlenDynamicPersistentTileSchedulerILi128ELi48ELi128ELi128ELb1ELb1ELb0ELb1ELb1ELb1EEEEEEEEEvNT_6ParamsE)
        /*0134*/ 	.word	0x00000000


	//----- nvinfo : EIATTR_MIN_STACK_SIZE
	.align		4
.L_62:
        /*0138*/ 	.byte	0x04, 0x12
        /*013a*/ 	.short	(.L_64 - .L_63)
	.align		4
.L_63:
        /*013c*/ 	.word	index@(_ZN7cutlass13device_kernelIN5flash19enable_sm80_to_sm89INS1_16FlashAttnFwdSm80INS1_25CollectiveMainloopFwdSm80ILi4ELi1ELb0EN4cute5tupleIJNS5_1CILi128EEENS7_ILi48EEENS7_ILi96EEEEEELi96ENS_6half_tEfNS_4arch4Sm80ELb1ELb0ELb0ELb1ELb1ELb1ELb1ELb1EEENS1_21CollectiveEpilogueFwdINS6_IJS8_SA_S9_EEENS6_IJNS7_ILi1EEESI_SI_EEESC_SE_Li128ELb1ELb1ELb1ELb0EEENS1_36VarlenDynamicPersistentTileSchedulerILi128ELi48ELi128ELi128ELb1ELb1ELb0ELb1ELb1ELb1EEEEEEEEEvNT_6ParamsE)
        /*0140*/ 	.word	0x00000000
.L_64:


//--------------------- .nv.compat                --------------------------
	.section	.nv.compat,"",@"SHT_CUDA_COMPAT_INFO"
	.align	4
        /*0000*/ 	.byte	0x02, 0x09, 0x01, 0x00, 0x02, 0x02, 0x01, 0x00, 0x02, 0x05, 0x05, 0x00, 0x03, 0x07, 0x01, 0x01
        /*0010*/ 	.byte	0x02, 0x03, 0x00, 0x00, 0x02, 0x06, 0x01, 0x00, 0x04, 0x0b, 0x08, 0x00, 0x09, 0x00, 0x00, 0x00
        /*0020*/ 	.byte	0x00, 0x00, 0x00, 0x00


//--------------------- .nv.info._ZN7cutlass13device_kernelIN5flash19enable_sm80_to_sm89INS1_16FlashAttnFwdSm80INS1_25CollectiveMainloopFwdSm80ILi4ELi1ELb0EN4cute5tupleIJNS5_1CILi128EEENS7_ILi64EEENS7_ILi96EEEEEELi96ENS_6half_tEfNS_4arch4Sm80ELb0ELb0ELb0ELb0ELb1ELb0ELb1ELb1EEENS1_21CollectiveEpilogueFwdINS6_IJS8_SA_S9_EEENS6_IJNS7_ILi1EEESI_SI_EEESC_SE_Li128ELb0ELb1ELb1ELb0EEENS1_19SingleTileSchedulerILb0ELb1ELb1ELi128EEEEEEEEEvNT_6ParamsE --------------------------
	.section	.nv.info._ZN7cutlass13device_kernelIN5flash19enable_sm80_to_sm89INS1_16FlashAttnFwdSm80INS1_25CollectiveMainloopFwdSm80ILi4ELi1ELb0EN4cute5tupleIJNS5_1CILi128EEENS7_ILi64EEENS7_ILi96EEEEEELi96ENS_6half_tEfNS_4arch4Sm80ELb0ELb0ELb0ELb0ELb1ELb0ELb1ELb1EEENS1_21CollectiveEpilogueFwdINS6_IJS8_SA_S9_EEENS6_IJNS7_ILi1EEESI_SI_EEESC_SE_Li128ELb0ELb1ELb1ELb0EEENS1_19SingleTileSchedulerILb0ELb1ELb1ELi128EEEEEEEEEvNT_6ParamsE,"",@"SHT_CUDA_INFO"
	.sectionflags	@""
	.align	4


	//----- nvinfo : EIATTR_CUDA_API_VERSION
	.align		4
        /*0000*/ 	.byte	0x04, 0x37
        /*0002*/ 	.short	(.L_66 - .L_65)
.L_65:
        /*0004*/ 	.word	0x00000082


	//----- nvinfo : EIATTR_KPARAM_INFO
	.align		4
.L_66:
        /*0008*/ 	.byte	0x04, 0x17
        /*000a*/ 	.short	(.L_68 - .L_67)
.L_67:
        /*000c*/ 	.word	0x00000000
        /*0010*/ 	.short	0x0000
        /*0012*/ 	.short	0x0000
        /*0014*/ 	.byte	0x00, 0xf0, 0x61, 0x10


	//----- nvinfo : EIATTR_SPARSE_MMA_MASK
	.align		4
.L_68:
        /*0018*/ 	.byte	0x03, 0x50
        /*001a*/ 	.short	0x0000


	//----- nvinfo : EIATTR_MAXREG_COUNT
	.align		4
        /*001c*/ 	.byte	0x03, 0x1b
        /*001e*/ 	.short	0x00ff


	//----- nvinfo : EIATTR_MERCURY_ISA_VERSION
	.align		4
        /*0020*/ 	.byte	0x03, 0x5f
        /*0022*/ 	.short	0x0101


	//----- nvinfo : EIATTR_VRC_CTA_INIT_COUNT
	.align		4
        /*0024*/ 	.byte	0x02, 0x4a
	.zero		1
	.zero		1


	//----- nvinfo : EIATTR_EXIT_INSTR_OFFSETS
	.align		4
        /*0028*/ 	.byte	0x04, 0x1c
        /*002a*/ 	.short	(.L_70 - .L_69)


	//   ....[0]....
.L_69:
        /*002c*/ 	.word	0x00000010


	//----- nvinfo : EIATTR_MAX_THREADS
	.align		4
.L_70:
        /*0030*/ 	.byte	0x04, 0x05
        /*0032*/ 	.short	(.L_72 - .L_71)
.L_71:
        /*0034*/ 	.word	0x00000080
        /*0038*/ 	.word	0x00000001
        /*003c*/ 	.word	0x00000001


	//----- nvinfo : EIATTR_CBANK_PARAM_SIZE
	.align		4
.L_72:
        /*0040*/ 	.byte	0x03, 0x19
        /*0042*/ 	.short	0x0418


	//----- nvinfo : EIATTR_PARAM_CBANK
	.align		4
        /*0044*/ 	.byte	0x04, 0x0a
        /*0046*/ 	.short	(.L_74 - .L_73)
	.align		4
.L_73:
        /*0048*/ 	.word	index@(.nv.constant0._ZN7cutlass13device_kernelIN5flash19enable_sm80_to_sm89INS1_16FlashAttnFwdSm80INS1_25CollectiveMainloopFwdSm80ILi4ELi1ELb0EN4cute5tupleIJNS5_1CILi128EEENS7_ILi64EEENS7_ILi96EEEEEELi96ENS_6half_tEfNS_4arch4Sm80ELb0ELb0ELb0ELb0ELb1ELb0ELb1ELb1EEENS1_21CollectiveEpilogueFwdINS6_IJS8_SA_S9_EEENS6_IJNS7_ILi1EEESI_SI_EEESC_SE_Li128ELb0ELb1ELb1ELb0EEENS1_19SingleTileSchedulerILb0ELb1ELb1ELi128EEEEEEEEEvNT_6ParamsE)
        /*004c*/ 	.short	0x0380
        /*004e*/ 	.short	0x0418


	//----- nvinfo : EIATTR_SW_WAR
	.align		4
.L_74:
        /*0050*/ 	.byte	0x04, 0x36
        /*0052*/ 	.short	(.L_76 - .L_75)
.L_75:
        /*0054*/ 	.word	0x00000008
.L_76:


//--------------------- .nv.info._ZN7cutlass13device_kernelIN5flash19enable_sm80_to_sm89INS1_16FlashAttnFwdSm80INS1_25CollectiveMainloopFwdSm80ILi4ELi1ELb0EN4cute5tupleIJNS5_1CILi128EEENS7_ILi48EEENS7_ILi96EEEEEELi96ENS_6half_tEfNS_4arch4Sm80ELb0ELb0ELb0ELb1ELb1ELb0ELb1ELb1EEENS1_21CollectiveEpilogueFwdINS6_IJS8_SA_S9_EEENS6_IJNS7_ILi1EEESI_SI_EEESC_SE_Li128ELb1ELb1ELb1ELb0EEENS1_36VarlenDynamicPersistentTileSchedulerILi128ELi48ELi128ELi128ELb1ELb1ELb0ELb0ELb1ELb1EEEEEEEEEvNT_6ParamsE --------------------------
	.section	.nv.info._ZN7cutlass13device_kernelIN5flash19enable_sm80_to_sm89INS1_16FlashAttnFwdSm80INS1_25CollectiveMainloopFwdSm80ILi4ELi1ELb0EN4cute5tupleIJNS5_1CILi128EEENS7_ILi48EEENS7_ILi96EEEEEELi96ENS_6half_tEfNS_4arch4Sm80ELb0ELb0ELb0ELb1ELb1ELb0ELb1ELb1EEENS1_21CollectiveEpilogueFwdINS6_IJS8_SA_S9_EEENS6_IJNS7_ILi1EEESI_SI_EEESC_SE_Li128ELb1ELb1ELb1ELb0EEENS1_36VarlenDynamicPersistentTileSchedulerILi128ELi48ELi128ELi128ELb1ELb1ELb0ELb0ELb1ELb1EEEEEEEEEvNT_6ParamsE,"",@"SHT_CUDA_INFO"
	.sectionflags	@""
	.align	4


	//----- nvinfo : EIATTR_CUDA_API_VERSION
	.align		4
        /*0000*/ 	.byte	0x04, 0x37
        /*0002*/ 	.short	(.L_78 - .L_77)
.L_77:
        /*0004*/ 	.word	0x00000082


	//----- nvinfo : EIATTR_KPARAM_INFO
	.align		4
.L_78:
        /*0008*/ 	.byte	0x04, 0x17
        /*000a*/ 	.short	(.L_80 - .L_79)
.L_79:
        /*000c*/ 	.word	0x00000000
        /*0010*/ 	.short	0x0000
        /*0012*/ 	.short	0x0000
        /*0014*/ 	.byte	0x00, 0xf0, 0xe1, 0x10


	//----- nvinfo : EIATTR_SPARSE_MMA_MASK
	.align		4
.L_80:
        /*0018*/ 	.byte	0x03, 0x50
        /*001a*/ 	.short	0x0000


	//----- nvinfo : EIATTR_MAXREG_COUNT
	.align		4
        /*001c*/ 	.byte	0x03, 0x1b
        /*001e*/ 	.short	0x00ff


	//----- nvinfo : EIATTR_MERCURY_ISA_VERSION
	.align		4
        /*0020*/ 	.byte	0x03, 0x5f
        /*0022*/ 	.short	0x0101


	//----- nvinfo : EIATTR_VRC_CTA_INIT_COUNT
	.align		4
        /*0024*/ 	.byte	0x02, 0x4a
	.zero		1
	.zero		1


	//----- nvinfo : EIATTR_EXIT_INSTR_OFFSETS
	.align		4
        /*0028*/ 	.byte	0x04, 0x1c
        /*002a*/ 	.short	(.L_82 - .L_81)


	//   ....[0]....
.L_81:
        /*002c*/ 	.word	0x00000010


	//----- nvinfo : EIATTR_MAX_THREADS
	.align		4
.L_82:
        /*0030*/ 	.byte	0x04, 0x05
        /*0032*/ 	.short	(.L_84 - .L_83)
.L_83:
        /*0034*/ 	.word	0x00000080
        /*0038*/ 	.word	0x00000001
        /*003c*/ 	.word	0x00000001


	//----- nvinfo : EIATTR_CBANK_PARAM_SIZE
	.align		4
.L_84:
        /*0040*/ 	.byte	0x03, 0x19
        /*0042*/ 	.short	0x0438


	//----- nvinfo : EIATTR_PARAM_CBANK
	.align		4
        /*0044*/ 	.byte	0x04, 0x0a
        /*0046*/ 	.short	(.L_86 - .L_85)
	.align		4
.L_85:
        /*0048*/ 	.word	index@(.nv.constant0._ZN7cutlass13device_kernelIN5flash19enable_sm80_to_sm89INS1_16FlashAttnFwdSm80INS1_25CollectiveMainloopFwdSm80ILi4ELi1ELb0EN4cute5tupleIJNS5_1CILi128EEENS7_ILi48EEENS7_ILi96EEEEEELi96ENS_6half_tEfNS_4arch4Sm80ELb0ELb0ELb0ELb1ELb1ELb0ELb1ELb1EEENS1_21CollectiveEpilogueFwdINS6_IJS8_SA_S9_EEENS6_IJNS7_ILi1EEESI_SI_EEESC_SE_Li128ELb1ELb1ELb1ELb0EEENS1_36VarlenDynamicPersistentTileSchedulerILi128ELi48ELi128ELi128ELb1ELb1ELb0ELb0ELb1ELb1EEEEEEEEEvNT_6ParamsE)
        /*004c*/ 	.short	0x0380
        /*004e*/ 	.short	0x0438


	//----- nvinfo : EIATTR_SW_WAR
	.align		4
.L_86:
        /*0050*/ 	.byte	0x04, 0x36
        /*0052*/ 	.short	(.L_88 - .L_87)
.L_87:
        /*0054*/ 	.word	0x00000008
.L_88:


//--------------------- .nv.info._ZN7cutlass13device_kernelIN5flash19enable_sm80_to_sm89INS1_16FlashAttnFwdSm80INS1_25CollectiveMainloopFwdSm80ILi4ELi1ELb0EN4cute5tupleIJNS5_1CILi128EEENS7_ILi48EEENS7_ILi96EEEEEELi96ENS_6half_tEfNS_4arch4Sm80ELb0ELb0ELb0ELb1ELb1ELb1ELb1ELb1EEENS1_21CollectiveEpilogueFwdINS6_IJS8_SA_S9_EEENS6_IJNS7_ILi1EEESI_SI_EEESC_SE_Li128ELb1ELb1ELb1ELb0EEENS1_36VarlenDynamicPersistentTileSchedulerILi128ELi48ELi128ELi128ELb1ELb1ELb0ELb0ELb1ELb1EEEEEEEEEvNT_6ParamsE --------------------------
	.section	.nv.info._ZN7cutlass13device_kernelIN5flash19enable_sm80_to_sm89INS1_16FlashAttnFwdSm80INS1_25CollectiveMainloopFwdSm80ILi4ELi1ELb0EN4cute5tupleIJNS5_1CILi128EEENS7_ILi48EEENS7_ILi96EEEEEELi96ENS_6half_tEfNS_4arch4Sm80ELb0ELb0ELb0ELb1ELb1ELb1ELb1ELb1EEENS1_21CollectiveEpilogueFwdINS6_IJS8_SA_S9_EEENS6_IJNS7_ILi1EEESI_SI_EEESC_SE_Li128ELb1ELb1ELb1ELb0EEENS1_36VarlenDynamicPersistentTileSchedulerILi128ELi48ELi128ELi128ELb1ELb1ELb0ELb0ELb1ELb1EEEEEEEEEvNT_6ParamsE,"",@"SHT_CUDA_INFO"
	.sectionflags	@""
	.align	4


	//----- nvinfo : EIATTR_CUDA_API_VERSION
	.align		4
        /*0000*/ 	.byte	0x04, 0x37
        /*0002*/ 	.short	(.L_90 - .L_89)
.L_89:
        /*0004*/ 	.word	0x00000082


	//----- nvinfo : EIATTR_KPARAM_INFO
	.align		4
.L_90:
        /*0008*/ 	.byte	0x04, 0x17
        /*000a*/ 	.short	(.L_92 - .L_91)
.L_91:
        /*000c*/ 	.word	0x00000000
        /*0010*/ 	.short	0x0000
        /*0012*/ 	.short	0x0000
        /*0014*/ 	.byte	0x00, 0xf0, 0xe1, 0x10


	//----- nvinfo : EIATTR_SPARSE_MMA_MASK
	.align		4
.L_92:
        /*0018*/ 	.byte	0x03, 0x50
        /*001a*/ 	.short	0x0000


	//----- nvinfo : EIATTR_MAXREG_COUNT
	.align		4
        /*001c*/ 	.byte	0x03, 0x1b
        /*001e*/ 	.short	0x00ff


	//----- nvinfo : EIATTR_MERCURY_ISA_VERSION
	.align		4
        /*0020*/ 	.byte	0x03, 0x5f
        /*0022*/ 	.short	0x0101


	//----- nvinfo : EIATTR_VRC_CTA_INIT_COUNT
	.align		4
        /*0024*/ 	.byte	0x02, 0x4a
	.zero		1
	.zero		1


	//----- nvinfo : EIATTR_EXIT_INSTR_OFFSETS
	.align		4
        /*0028*/ 	.byte	0x04, 0x1c
        /*002a*/ 	.short	(.L_94 - .L_93)


	//   ....[0]....
.L_93:
        /*002c*/ 	.word	0x00000010


	//----- nvinfo : EIATTR_MAX_THREADS
	.align		4
.L_94:
        /*0030*/ 	.byte	0x04, 0x05
        /*0032*/ 	.short	(.L_96 - .L_95)
.L_95:
        /*0034*/ 	.word	0x00000080
        /*0038*/ 	.word	0x00000001
        /*003c*/ 	.word	0x00000001


	//----- nvinfo : EIATTR_CBANK_PARAM_SIZE
	.align		4
.L_96:
        /*0040*/ 	.byte	0x03, 0x19
        /*0042*/ 	.short	0x0438


	//----- nvinfo : EIATTR_PARAM_CBANK
	.align		4
        /*0044*/ 	.byte	0x04, 0x0a
        /*0046*/ 	.short	(.L_98 - .L_97)
	.align		4
.L_97:
        /*0048*/ 	.word	index@(.nv.constant0._ZN7cutlass13device_kernelIN5flash19enable_sm80_to_sm89INS1_16FlashAttnFwdSm80INS1_25CollectiveMainloopFwdSm80ILi4ELi1ELb0EN4cute5tupleIJNS5_1CILi128EEENS7_ILi48EEENS7_ILi96EEEEEELi96ENS_6half_tEfNS_4arch4Sm80ELb0ELb0ELb0ELb1ELb1ELb1ELb1ELb1EEENS1_21CollectiveEpilogueFwdINS6_IJS8_SA_S9_EEENS6_IJNS7_ILi1EEESI_SI_EEESC_SE_Li128ELb1ELb1ELb1ELb0EEENS1_36VarlenDynamicPersistentTileSchedulerILi128ELi48ELi128ELi128ELb1ELb1ELb0ELb0ELb1ELb1EEEEEEEEEvNT_6ParamsE)
        /*004c*/ 	.short	0x0380
        /*004e*/ 	.short	0x0438


	//----- nvinfo : EIATTR_SW_WAR
	.align		4
.L_98:
        /*0050*/ 	.byte	0x04, 0x36
        /*0052*/ 	.short	(.L_100 - .L_99)
.L_99:
        /*0054*/ 	.word	0x00000008
.L_100:


//--------------------- .nv.info._ZN7cutlass13device_kernelIN5flash19enable_sm80_to_sm89INS1_16FlashAttnFwdSm80INS1_25CollectiveMainloopFwdSm80ILi4ELi1ELb0EN4cute5tupleIJNS5_1CILi128EEENS7_ILi48EEENS7_ILi96EEEEEELi96ENS_6half_tEfNS_4arch4Sm80ELb0ELb1ELb0ELb0ELb1ELb0ELb1ELb1EEENS1_21CollectiveEpilogueFwdINS6_IJS8_SA_S9_EEENS6_IJNS7_ILi1EEESI_SI_EEESC_SE_Li128ELb0ELb1ELb1ELb0EEENS1_19SingleTileSchedulerILb0ELb1ELb1ELi128EEEEEEEEEvNT_6ParamsE --------------------------
	.section	.nv.info._ZN7cutlass13device_kernelIN5flash19enable_sm80_to_sm89INS1_16FlashAttnFwdSm80INS1_25CollectiveMainloopFwdSm80ILi4ELi1ELb0EN4cute5tupleIJNS5_1CILi128EEENS7_ILi48EEENS7_ILi96EEEEEELi96ENS_6half_tEfNS_4arch4Sm80ELb0ELb1ELb0ELb0ELb1ELb0ELb1ELb1EEENS1_21CollectiveEpilogueFwdINS6_IJS8_SA_S9_EEENS6_IJNS7_ILi1EEESI_SI_EEESC_SE_Li128ELb0ELb1ELb1ELb0EEENS1_19SingleTileSchedulerILb0ELb1ELb1ELi128EEEEEEEEEvNT_6ParamsE,"",@"SHT_CUDA_INFO"
	.sectionflags	@""
	.align	4


	//----- nvinfo : EIATTR_CUDA_API_VERSION
	.align		4
        /*0000*/ 	.byte	0x04, 0x37
        /*0002*/ 	.short	(.L_102 - .L_101)
.L_101:
        /*0004*/ 	.word	0x00000082


	//----- nvinfo : EIATTR_KPARAM_INFO
	.align		4
.L_102:
        /*0008*/ 	.byte	0x04, 0x17
        /*000a*/ 	.short	(.L_104 - .L_103)
.L_103:
        /*000c*/ 	.word	0x00000000
        /*0010*/ 	.short	0x0000
        /*0012*/ 	.short	0x0000
        /*0014*/ 	.byte	0x00, 0xf0, 0x61, 0x10


	//----- nvinfo : EIATTR_SPARSE_MMA_MASK
	.align		4
.L_104:
        /*0018*/ 	.byte	0x03, 0x50
        /*001a*/ 	.short	0x0000


	//----- nvinfo : EIATTR_MAXREG_COUNT
	.align		4
        /*001c*/ 	.byte	0x03, 0x1b
        /*001e*/ 	.short	0x00ff


	//----- nvinfo : EIATTR_MERCURY_ISA_VERSION
	.align		4
        /*0020*/ 	.byte	0x03, 0x5f
        /*0022*/ 	.short	0x0101


	//----- nvinfo : EIATTR_VRC_CTA_INIT_COUNT
	.align		4
        /*0024*/ 	.byte	0x02, 0x4a
	.zero		1
	.zero		1


	//----- nvinfo : EIATTR_EXIT_INSTR_OFFSETS
	.align		4
        /*0028*/ 	.byte	0x04, 0x1c
        /*002a*/ 	.short	(.L_106 - .L_105)


	//   ....[0]....
.L_105:
        /*002c*/ 	.word	0x00000010


	//----- nvinfo : EIATTR_MAX_THREADS
	.align		4
.L_106:
        /*0030*/ 	.byte	0x04, 0x05
        /*0032*/ 	.short	(.L_108 - .L_107)
.L_107:
        /*0034*/ 	.word	0x00000080
        /*0038*/ 	.word	0x00000001
        /*003c*/ 	.word	0x00000001


	//----- nvinfo : EIATTR_CBANK_PARAM_SIZE
	.align		4
.L_108:
        /*0040*/ 	.byte	0x03, 0x19
        /*0042*/ 	.short	0x0418


	//----- nvinfo : EIATTR_PARAM_CBANK
	.align		4
        /*0044*/ 	.byte	0x04, 0x0a
        /*0046*/ 	.short	(.L_110 - .L_109)
	.align		4
.L_109:
        /*0048*/ 	.word	index@(.nv.constant0._ZN7cutlass13device_kernelIN5flash19enable_sm80_to_sm89INS1_16FlashAttnFwdSm80INS1_25CollectiveMainloopFwdSm80ILi4ELi1ELb0EN4cute5tupleIJNS5_1CILi128EEENS7_ILi48EEENS7_ILi96EEEEEELi96ENS_6half_tEfNS_4arch4Sm80ELb0ELb1ELb0ELb0ELb1ELb0ELb1ELb1EEENS1_21CollectiveEpilogueFwdINS6_IJS8_SA_S9_EEENS6_IJNS7_ILi1EEESI_SI_EEESC_SE_Li128ELb0ELb1ELb1ELb0EEENS1_19SingleTileSchedulerILb0ELb1ELb1ELi128EEEEEEEEEvNT_6ParamsE)
        /*004c*/ 	.short	0x0380
        /*004e*/ 	.short	0x0418


	//----- nvinfo : EIATTR_SW_WAR
	.align		4
.L_110:
        /*0050*/ 	.byte	0x04, 0x36
        /*0052*/ 	.short	(.L_112 - .L_111)
.L_111:
        /*0054*/ 	.word	0x00000008
.L_112:


//--------------------- .nv.info._ZN7cutlass13device_kernelIN5flash19enable_sm80_to_sm89INS1_16FlashAttnFwdSm80INS1_25CollectiveMainloopFwdSm80ILi4ELi1ELb0EN4cute5tupleIJNS5_1CILi128EEENS7_ILi48EEENS7_ILi96EEEEEELi96ENS_6half_tEfNS_4arch4Sm80ELb0ELb1ELb0ELb1ELb1ELb0ELb1ELb1EEENS1_21CollectiveEpilogueFwdINS6_IJS8_SA_S9_EEENS6_IJNS7_ILi1EEESI_SI_EEESC_SE_Li128ELb1ELb1ELb1ELb0EEENS1_36VarlenDynamicPersistentTileSchedulerILi128ELi48ELi128ELi128ELb1ELb1ELb0ELb1ELb0ELb1EEEEEEEEEvNT_6ParamsE --------------------------
	.section	.nv.info._ZN7cutlass13device_kernelIN5flash19enable_sm80_to_sm89INS1_16FlashAttnFwdSm80INS1_25CollectiveMainloopFwdSm80ILi4ELi1ELb0EN4cute5tupleIJNS5_1CILi128EEENS7_ILi48EEENS7_ILi96EEEEEELi96ENS_6half_tEfNS_4arch4Sm80ELb0ELb1ELb0ELb1ELb1ELb0ELb1ELb1EEENS1_21CollectiveEpilogueFwdINS6_IJS8_SA_S9_EEENS6_IJNS7_ILi1EEESI_SI_EEESC_SE_Li128ELb1ELb1ELb1ELb0EEENS1_36VarlenDynamicPersistentTileSchedulerILi128ELi48ELi128ELi128ELb1ELb1ELb0ELb1ELb0ELb1EEEEEEEEEvNT_6ParamsE,"",@"SHT_CUDA_INFO"
	.sectionflags	@""
	.align	4


	//----- nvinfo : EIATTR_CUDA_API_VERSION
	.align		4
        /*0000*/ 	.byte	0x04, 0x37
        /*0002*/ 	.short	(.L_114 - .L_113)
.L_113:
        /*0004*/ 	.word	0x00000082


	//----- nvinfo : EIATTR_KPARAM_INFO
	.align		4
.L_114:
        /*0008*/ 	.byte	0x04, 0x17
        /*000a*/ 	.short	(.L_116 - .L_115)
.L_115:
        /*000c*/ 	.word	0x00000000
        /*0010*/ 	.short	0x0000
        /*0012*/ 	.short	0x0000
        /*0014*/ 	.byte	0x00, 0xf0, 0xe1, 0x10


	//----- nvinfo : EIATTR_SPARSE_MMA_MASK
	.align		4
.L_116:
        /*0018*/ 	.byte	0x03, 0x50
        /*001a*/ 	.short	0x0000


	//----- nvinfo : EIATTR_MAXREG_COUNT
	.align		4
        /*001c*/ 	.byte	0x03, 0x1b
        /*001e*/ 	.short	0x00ff


	//----- nvinfo : EIATTR_MERCURY_ISA_VERSION
	.align		4
        /*0020*/ 	.byte	0x03, 0x5f
        /*0022*/ 	.short	0x0101


	//----- nvinfo : EIATTR_VRC_CTA_INIT_COUNT
	.align		4
        /*0024*/ 	.byte	0x02, 0x4a
	.zero		1
	.zero		1


	//----- nvinfo : EIATTR_EXIT_INSTR_OFFSETS
	.align		4
        /*0028*/ 	.byte	0x04, 0x1c
        /*002a*/ 	.short	(.L_118 - .L_117)


	//   ....[0]....
.L_117:
        /*002c*/ 	.word	0x00000010


	//----- nvinfo : EIATTR_MAX_THREADS
	.align		4
.L_118:
        /*0030*/ 	.byte	0x04, 0x05
        /*0032*/ 	.short	(.L_120 - .L_119)
.L_119:
        /*0034*/ 	.word	0x00000080
        /*0038*/ 	.word	0x00000001
        /*003c*/ 	.word	0x00000001


	//----- nvinfo : EIATTR_CBANK_PARAM_SIZE
	.align		4
.L_120:
        /*0040*/ 	.byte	0x03, 0x19
        /*0042*/ 	.short	0x0438


	//----- nvinfo : EIATTR_PARAM_CBANK
	.align		4
        /*0044*/ 	.byte	0x04, 0x0a
        /*0046*/ 	.short	(.L_122 - .L_121)
	.align		4
.L_121:
        /*0048*/ 	.word	index@(.nv.constant0._ZN7cutlass13device_kernelIN5flash19enable_sm80_to_sm89INS1_16FlashAttnFwdSm80INS1_25CollectiveMainloopFwdSm80ILi4ELi1ELb0EN4cute5tupleIJNS5_1CILi128EEENS7_ILi48EEENS7_ILi96EEEEEELi96ENS_6half_tEfNS_4arch4Sm80ELb0ELb1ELb0ELb1ELb1ELb0ELb1ELb1EEENS1_21CollectiveEpilogueFwdINS6_IJS8_SA_S9_EEENS6_IJNS7_ILi1EEESI_SI_EEESC_SE_Li128ELb1ELb1ELb1ELb0EEENS1_36VarlenDynamicPersistentTileSchedulerILi128ELi48ELi128ELi128ELb1ELb1ELb0ELb1ELb0ELb1EEEEEEEEEvNT_6ParamsE)
        /*004c*/ 	.short	0x0380
        /*004e*/ 	.short	0x0438


	//----- nvinfo : EIATTR_SW_WAR
	.align		4
.L_122:
        /*0050*/ 	.byte	0x04, 0x36
        /*0052*/ 	.short	(.L_124 - .L_123)
.L_123:
        /*0054*/ 	.word	0x00000008
.L_124:


//--------------------- .nv.info._ZN7cutlass13device_kernelIN5flash19enable_sm80_to_sm89INS1_16FlashAttnFwdSm80INS1_25CollectiveMainloopFwdSm80ILi4ELi1ELb0EN4cute5tupleIJNS5_1CILi128EEENS7_ILi48EEENS7_ILi96EEEEEELi96ENS_6half_tEfNS_4arch4Sm80ELb0ELb1ELb0ELb1ELb1ELb1ELb1ELb1EEENS1_21CollectiveEpilogueFwdINS6_IJS8_SA_S9_EEENS6_IJNS7_ILi1EEESI_SI_EEESC_SE_Li128ELb1ELb1ELb1ELb0EEENS1_36VarlenDynamicPersistentTileSchedulerILi128ELi48ELi128ELi128ELb1ELb1ELb0ELb1ELb0ELb1EEEEEEEEEvNT_6ParamsE --------------------------
	.section	.nv.info._ZN7cutlass13device_kernelIN5flash19enable_sm80_to_sm89INS1_16FlashAttnFwdSm80INS1_25CollectiveMainloopFwdSm80ILi4ELi1ELb0EN4cute5tupleIJNS5_1CILi128EEENS7_ILi48EEENS7_ILi96EEEEEELi96ENS_6half_tEfNS_4arch4Sm80ELb0ELb1ELb0ELb1ELb1ELb1ELb1ELb1EEENS1_21CollectiveEpilogueFwdINS6_IJS8_SA_S9_EEENS6_IJNS7_ILi1EEESI_SI_EEESC_SE_Li128ELb1ELb1ELb1ELb0EEENS1_36VarlenDynamicPersistentTileSchedulerILi128ELi48ELi128ELi128ELb1ELb1ELb0ELb1ELb0ELb1EEEEEEEEEvNT_6ParamsE,"",@"SHT_CUDA_INFO"
	.sectionflags	@""
	.align	4


	//----- nvinfo : EIATTR_CUDA_API_VERSION
	.align		4
        /*0000*/ 	.byte	0x04, 0x37
        /*0002*/ 	.short	(.L_126 - .L_125)
.L_125:
        /*0004*/ 	.word	0x00000082


	//----- nvinfo : EIATTR_KPARAM_INFO
	.align		4
.L_126:
        /*0008*/ 	.byte	0x04, 0x17
        /*000a*/ 	.short	(.L_128 - .L_127)
.L_127:
        /*000c*/ 	.word	0x00000000
        /*0010*/ 	.short	0x0000
        /*0012*/ 	.short	0x0000
        /*0014*/ 	.byte	0x00, 0xf0, 0xe1, 0x10


	//----- nvinfo : EIATTR_SPARSE_MMA_MASK
	.align		4
.L_128:
        /*0018*/ 	.byte	0x03, 0x50
        /*001a*/ 	.short	0x0000


	//----- nvinfo : EIATTR_MAXREG_COUNT
	.align		4
        /*001c*/ 	.byte	0x03, 0x1b
        /*001e*/ 	.short	0x00ff


	//----- nvinfo : EIATTR_MERCURY_ISA_VERSION
	.align		4
        /*0020*/ 	.byte	0x03, 0x5f
        /*0022*/ 	.short	0x0101


	//----- nvinfo : EIATTR_VRC_CTA_INIT_COUNT
	.align		4
        /*0024*/ 	.byte	0x02, 0x4a
	.zero		1
	.zero		1


	//----- nvinfo : EIATTR_EXIT_INSTR_OFFSETS
	.align		4
        /*0028*/ 	.byte	0x04, 0x1c
        /*002a*/ 	.short	(.L_130 - .L_129)


	//   ....[0]....
.L_129:
        /*002c*/ 	.word	0x00000010


	//----- nvinfo : EIATTR_MAX_THREADS
	.align		4
.L_130:
        /*0030*/ 	.byte	0x04, 0x05
        /*0032*/ 	.short	(.L_132 - .L_131)
.L_131:
        /*0034*/ 	.word	0x00000080
        /*0038*/ 	.word	0x00000001
        /*003c*/ 	.word	0x00000001


	//----- nvinfo : EIATTR_CBANK_PARAM_SIZE
	.align		4
.L_132:
        /*0040*/ 	.byte	0x03, 0x19
        /*0042*/ 	.short	0x0438


	//----- nvinfo : EIATTR_PARAM_CBANK
	.align		4
        /*0044*/ 	.byte	0x04, 0x0a
        /*0046*/ 	.short	(.L_134 - .L_133)
	.align		4
.L_133:
        /*0048*/ 	.word	index@(.nv.constant0._ZN7cutlass13device_kernelIN5flash19enable_sm80_to_sm89INS1_16FlashAttnFwdSm80INS1_25CollectiveMainloopFwdSm80ILi4ELi1ELb0EN4cute5tupleIJNS5_1CILi128EEENS7_ILi48EEENS7_ILi96EEEEEELi96ENS_6half_tEfNS_4arch4Sm80ELb0ELb1ELb0ELb1ELb1ELb1ELb1ELb1EEENS1_21CollectiveEpilogueFwdINS6_IJS8_SA_S9_EEENS6_IJNS7_ILi1EEESI_SI_EEESC_SE_Li128ELb1ELb1ELb1ELb0EEENS1_36VarlenDynamicPersistentTileSchedulerILi128ELi48ELi128ELi128ELb1ELb1ELb0ELb1ELb0ELb1EEEEEEEEEvNT_6ParamsE)
        /*004c*/ 	.short	0x0380
        /*004e*/ 	.short	0x0438


	//----- nvinfo : EIATTR_SW_WAR
	.align		4
.L_134:
        /*0050*/ 	.byte	0x04, 0x36
        /*0052*/ 	.short	(.L_136 - .L_135)
.L_135:
        /*0054*/ 	.word	0x00000008
.L_136:


//--------------------- .nv.info._ZN7cutlass13device_kernelIN5flash19enable_sm80_to_sm89INS1_16FlashAttnFwdSm80INS1_25CollectiveMainloopFwdSm80ILi4ELi1ELb0EN4cute5tupleIJNS5_1CILi128EEENS7_ILi64EEENS7_ILi96EEEEEELi96ENS_6half_tEfNS_4arch4Sm80ELb1ELb0ELb0ELb0ELb1ELb0ELb1ELb1EEENS1_21CollectiveEpilogueFwdINS6_IJS8_SA_S9_EEENS6_IJNS7_ILi1EEESI_SI_EEESC_SE_Li128ELb0ELb1ELb1ELb0EEENS1_30DynamicPersistentTileSchedulerILi128ELi128ELb1ELb1ELb0EEEEEEEEEvNT_6ParamsE --------------------------
	.section	.nv.info._ZN7cutlass13device_kernelIN5flash19enable_sm80_to_sm89INS1_16FlashAttnFwdSm80INS1_25CollectiveMainloopFwdSm80ILi4ELi1ELb0EN4cute5tupleIJNS5_1CILi128EEENS7_ILi64EEENS7_ILi96EEEEEELi96ENS_6half_tEfNS_4arch4Sm80ELb1ELb0ELb0ELb0ELb1ELb0ELb1ELb1EEENS1_21CollectiveEpilogueFwdINS6_IJS8_SA_S9_EEENS6_IJNS7_ILi1EEESI_SI_EEESC_SE_Li128ELb0ELb1ELb1ELb0EEENS1_30DynamicPersistentTileSchedulerILi128ELi128ELb1ELb1ELb0EEEEEEEEEvNT_6ParamsE,"",@"SHT_CUDA_INFO"
	.sectionflags	@""
	.align	4


	//----- nvinfo : EIATTR_CUDA_API_VERSION
	.align		4
        /*0000*/ 	.byte	0x04, 0x37
        /*0002*/ 	.short	(.L_138 - .L_137)
.L_137:
        /*0004*/ 	.word	0x00000082


	//----- nvinfo : EIATTR_KPARAM_INFO
	.align		4
.L_138:
        /*0008*/ 	.byte	0x04, 0x17
        /*000a*/ 	.short	(.L_140 - .L_139)
.L_139:
        /*000c*/ 	.word	0x00000000
        /*0010*/ 	.short	0x0000
        /*0012*/ 	.short	0x0000
        /*0014*/ 	.byte	0x00, 0xf0, 0xa1, 0x10


	//----- nvinfo : EIATTR_SPARSE_MMA_MASK
	.align		4
.L_140:
        /*0018*/ 	.byte	0x03, 0x50
        /*001a*/ 	.short	0x0000


	//----- nvinfo : EIATTR_MAXREG_COUNT
	.align		4
        /*001c*/ 	.byte	0x03, 0x1b
        /*001e*/ 	.short	0x00ff


	//----- nvinfo : EIATTR_MERCURY_ISA_VERSION
	.align		4
        /*0020*/ 	.byte	0x03, 0x5f
        /*0022*/ 	.short	0x0101


	//----- nvinfo : EIATTR_VRC_CTA_INIT_COUNT
	.align		4
        /*0024*/ 	.byte	0x02, 0x4a
	.zero		1
	.zero		1


	//----- nvinfo : EIATTR_EXIT_INSTR_OFFSETS
	.align		4
        /*0028*/ 	.byte	0x04, 0x1c
        /*002a*/ 	.short	(.L_142 - .L_141)


	//   ....[0]....
.L_141:
        /*002c*/ 	.word	0x00000010


	//----- nvinfo : EIATTR_MAX_THREADS
	.align		4
.L_142:
        /*0030*/ 	.byte	0x04, 0x05
        /*0032*/ 	.short	(.L_144 - .L_143)
.L_143:
        /*0034*/ 	.word	0x00000080
        /*0038*/ 	.word	0x00000001
        /*003c*/ 	.word	0x00000001


	//----- nvinfo : EIATTR_CBANK_PARAM_SIZE
	.align		4
.L_144:
        /*0040*/ 	.byte	0x03, 0x19
        /*0042*/ 	.short	0x0428


	//----- nvinfo : EIATTR_PARAM_CBANK
	.align		4
        /*0044*/ 	.byte	0x04, 0x0a
        /*0046*/ 	.short	(.L_146 - .L_145)
	.align		4
.L_145:
        /*0048*/ 	.word	index@(.nv.constant0._ZN7cutlass13device_kernelIN5flash19enable_sm80_to_sm89INS1_16FlashAttnFwdSm80INS1_25CollectiveMainloopFwdSm80ILi4ELi1ELb0EN4cute5tupleIJNS5_1CILi128EEENS7_ILi64EEENS7_ILi96EEEEEELi96ENS_6half_tEfNS_4arch4Sm80ELb1ELb0ELb0ELb0ELb1ELb0ELb1ELb1EEENS1_21CollectiveEpilogueFwdINS6_IJS8_SA_S9_EEENS6_IJNS7_ILi1EEESI_SI_EEESC_SE_Li128ELb0ELb1ELb1ELb0EEENS1_30DynamicPersistentTileSchedulerILi128ELi128ELb1ELb1ELb0EEEEEEEEEvNT_6ParamsE)
        /*004c*/ 	.short	0x0380
        /*004e*/ 	.short	0x0428


	//----- nvinfo : EIATTR_SW_WAR
	.align		4
.L_146:
        /*0050*/ 	.byte	0x04, 0x36
        /*0052*/ 	.short	(.L_148 - .L_147)
.L_147:
        /*0054*/ 	.word	0x00000008
.L_148:


//--------------------- .nv.info._ZN7cutlass13device_kernelIN5flash19enable_sm80_to_sm89INS1_16FlashAttnFwdSm80INS1_25CollectiveMainloopFwdSm80ILi4ELi1ELb0EN4cute5tupleIJNS5_1CILi128EEENS7_ILi48EEENS7_ILi96EEEEEELi96ENS_6half_tEfNS_4arch4Sm80ELb1ELb0ELb0ELb1ELb1ELb0ELb1ELb1EEENS1_21CollectiveEpilogueFwdINS6_IJS8_SA_S9_EEENS6_IJNS7_ILi1EEESI_SI_EEESC_SE_Li128ELb1ELb1ELb1ELb0EEENS1_36VarlenDynamicPersistentTileSchedulerILi128ELi48ELi128ELi128ELb1ELb1ELb0ELb1ELb1ELb1EEEEEEEEEvNT_6ParamsE --------------------------
	.section	.nv.info._ZN7cutlass13device_kernelIN5flash19enable_sm80_to_sm89INS1_16FlashAttnFwdSm80INS1_25CollectiveMainloopFwdSm80ILi4ELi1ELb0EN4cute5tupleIJNS5_1CILi128EEENS7_ILi48EEENS7_ILi96EEEEEELi96ENS_6half_tEfNS_4arch4Sm80ELb1ELb0ELb0ELb1ELb1ELb0ELb1ELb1EEENS1_21CollectiveEpilogueFwdINS6_IJS8_SA_S9_EEENS6_IJNS7_ILi1EEESI_SI_EEESC_SE_Li128ELb1ELb1ELb1ELb0EEENS1_36VarlenDynamicPersistentTileSchedulerILi128ELi48ELi128ELi128ELb1ELb1ELb0ELb1ELb1ELb1EEEEEEEEEvNT_6ParamsE,"",@"SHT_CUDA_INFO"
	.sectionflags	@""
	.align	4


	//----- nvinfo : EIATTR_CUDA_API_VERSION
	.align		4
        /*0000*/ 	.byte	0x04, 0x37
        /*0002*/ 	.short	(.L_150 - .L_149)
.L_149:
        /*0004*/ 	.word	0x00000082


	//----- nvinfo : EIATTR_KPARAM_INFO
	.align		4
.L_150:
        /*0008*/ 	.byte	0x04, 0x17
        /*000a*/ 	.short	(.L_152 - .L_151)
.L_151:
        /*000c*/ 	.word	0x00000000
        /*0010*/ 	.short	0x0000
        /*0012*/ 	.short	0x0000
        /*0014*/ 	.byte	0x00, 0xf0, 0xe1, 0x10


	//----- nvinfo : EIATTR_SPARSE_MMA_MASK
	.align		4
.L_152:
        /*0018*/ 	.byte	0x03, 0x50
        /*001a*/ 	.short	0x0000


	//----- nvinfo : EIATTR_MAXREG_COUNT
	.align		4
        /*001c*/ 	.byte	0x03, 0x1b
        /*001e*/ 	.short	0x00ff


	//----- nvinfo : EIATTR_MERCURY_ISA_VERSION
	.align		4
        /*0020*/ 	.byte	0x03, 0x5f
        /*0022*/ 	.short	0x0101


	//----- nvinfo : EIATTR_VRC_CTA_INIT_COUNT
	.align		4
        /*0024*/ 	.byte	0x02, 0x4a
	.zero		1
	.zero		1


	//----- nvinfo : EIATTR_EXIT_INSTR_OFFSETS
	.align		4
        /*0028*/ 	.byte	0x04, 0x1c
        /*002a*/ 	.short	(.L_154 - .L_153)


	//   ....[0]....
.L_153:
        /*002c*/ 	.word	0x00000010


	//----- nvinfo : EIATTR_MAX_THREADS
	.align		4
.L_154:
        /*0030*/ 	.byte	0x04, 0x05
        /*0032*/ 	.short	(.L_156 - .L_155)
.L_155:
        /*0034*/ 	.word	0x00000080
        /*0038*/ 	.word	0x00000001
        /*003c*/ 	.word	0x00000001


	//----- nvinfo : EIATTR_CBANK_PARAM_SIZE
	.align		4
.L_156:
        /*0040*/ 	.byte	0x03, 0x19
        /*0042*/ 	.short	0x0438


	//----- nvinfo : EIATTR_PARAM_CBANK
	.align		4
        /*0044*/ 	.byte	0x04, 0x0a
        /*0046*/ 	.short	(.L_158 - .L_157)
	.align		4
.L_157:
        /*0048*/ 	.word	index@(.nv.constant0._ZN7cutlass13device_kernelIN5flash19enable_sm80_to_sm89INS1_16FlashAttnFwdSm80INS1_25CollectiveMainloopFwdSm80ILi4ELi1ELb0EN4cute5tupleIJNS5_1CILi128EEENS7_ILi48EEENS7_ILi96EEEEEELi96ENS_6half_tEfNS_4arch4Sm80ELb1ELb0ELb0ELb1ELb1ELb0ELb1ELb1EEENS1_21CollectiveEpilogueFwdINS6_IJS8_SA_S9_EEENS6_IJNS7_ILi1EEESI_SI_EEESC_SE_Li128ELb1ELb1ELb1ELb0EEENS1_36VarlenDynamicPersistentTileSchedulerILi128ELi48ELi128ELi128ELb1ELb1ELb0ELb1ELb1ELb1EEEEEEEEEvNT_6ParamsE)
        /*004c*/ 	.short	0x0380
        /*004e*/ 	.short	0x0438


	//----- nvinfo : EIATTR_SW_WAR
	.align		4
.L_158:
        /*0050*/ 	.byte	0x04, 0x36
        /*0052*/ 	.short	(.L_160 - .L_159)
.L_159:
        /*0054*/ 	.word	0x00000008
.L_160:


//--------------------- .nv.info._ZN7cutlass13device_kernelIN5flash19enable_sm80_to_sm89INS1_16FlashAttnFwdSm80INS1_25CollectiveMainloopFwdSm80ILi4ELi1ELb0EN4cute5tupleIJNS5_1CILi128EEENS7_ILi48EEENS7_ILi96EEEEEELi96ENS_6half_tEfNS_4arch4Sm80ELb1ELb0ELb0ELb1ELb1ELb1ELb1ELb1EEENS1_21CollectiveEpilogueFwdINS6_IJS8_SA_S9_EEENS6_IJNS7_ILi1EEESI_SI_EEESC_SE_Li128ELb1ELb1ELb1ELb0EEENS1_36VarlenDynamicPersistentTileSchedulerILi128ELi48ELi128ELi128ELb1ELb1ELb0ELb1ELb1ELb1EEEEEEEEEvNT_6ParamsE --------------------------
	.section	.nv.info._ZN7cutlass13device_kernelIN5flash19enable_sm80_to_sm89INS1_16FlashAttnFwdSm80INS1_25CollectiveMainloopFwdSm80ILi4ELi1ELb0EN4cute5tupleIJNS5_1CILi128EEENS7_ILi48EEENS7_ILi96EEEEEELi96ENS_6half_tEfNS_4arch4Sm80ELb1ELb0ELb0ELb1ELb1ELb1ELb1ELb1EEENS1_21CollectiveEpilogueFwdINS6_IJS8_SA_S9_EEENS6_IJNS7_ILi1EEESI_SI_EEESC_SE_Li128ELb1ELb1ELb1ELb0EEENS1_36VarlenDynamicPersistentTileSchedulerILi128ELi48ELi128ELi128ELb1ELb1ELb0ELb1ELb1ELb1EEEEEEEEEvNT_6ParamsE,"",@"SHT_CUDA_INFO"
	.sectionflags	@""
	.align	4


	//----- nvinfo : EIATTR_CUDA_API_VERSION
	.align		4
        /*0000*/ 	.byte	0x04, 0x37
        /*0002*/ 	.short	(.L_162 - .L_161)
.L_161:
        /*0004*/ 	.word	0x00000082


	//----- nvinfo : EIATTR_KPARAM_INFO
	.align		4
.L_162:
        /*0008*/ 	.byte	0x04, 0x17
        /*000a*/ 	.short	(.L_164 - .L_163)
.L_163:
        /*000c*/ 	.word	0x00000000
        /*0010*/ 	.short	0x0000
        /*0012*/ 	.short	0x0000
        /*0014*/ 	.byte	0x00, 0xf0, 0xe1, 0x10


	//----- nvinfo : EIATTR_SPARSE_MMA_MASK
	.align		4
.L_164:
        /*0018*/ 	.byte	0x03, 0x50
        /*001a*/ 	.short	0x0000


	//----- nvinfo : EIATTR_MAXREG_COUNT
	.align		4
        /*001c*/ 	.byte	0x03, 0x1b
        /*001e*/ 	.short	0x00ff


	//----- nvinfo : EIATTR_MERCURY_ISA_VERSION
	.align		4
        /*0020*/ 	.byte	0x03, 0x5f
        /*0022*/ 	.short	0x0101


	//----- nvinfo : EIATTR_VRC_CTA_INIT_COUNT
	.align		4
        /*0024*/ 	.byte	0x02, 0x4a
	.zero		1
	.zero		1


	//----- nvinfo : EIATTR_EXIT_INSTR_OFFSETS
	.align		4
        /*0028*/ 	.byte	0x04, 0x1c
        /*002a*/ 	.short	(.L_166 - .L_165)


	//   ....[0]....
.L_165:
        /*002c*/ 	.word	0x00000010


	//----- nvinfo : EIATTR_MAX_THREADS
	.align		4
.L_166:
        /*0030*/ 	.byte	0x04, 0x05
        /*0032*/ 	.short	(.L_168 - .L_167)
.L_167:
        /*0034*/ 	.word	0x00000080
        /*0038*/ 	.word	0x00000001
        /*003c*/ 	.word	0x00000001


	//----- nvinfo : EIATTR_CBANK_PARAM_SIZE
	.align		4
.L_168:
        /*0040*/ 	.byte	0x03, 0x19
        /*0042*/ 	.short	0x0438


	//----- nvinfo : EIATTR_PARAM_CBANK
	.align		4
        /*0044*/ 	.byte	0x04, 0x0a
        /*0046*/ 	.short	(.L_170 - .L_169)
	.align		4
.L_169:
        /*0048*/ 	.word	index@(.nv.constant0._ZN7cutlass13device_kernelIN5flash19enable_sm80_to_sm89INS1_16FlashAttnFwdSm80INS1_25CollectiveMainloopFwdSm80ILi4ELi1ELb0EN4cute5tupleIJNS5_1CILi128EEENS7_ILi48EEENS7_ILi96EEEEEELi96ENS_6half_tEfNS_4arch4Sm80ELb1ELb0ELb0ELb1ELb1ELb1ELb1ELb1EEENS1_21CollectiveEpilogueFwdINS6_IJS8_SA_S9_EEENS6_IJNS7_ILi1EEESI_SI_EEESC_SE_Li128ELb1ELb1ELb1ELb0EEENS1_36VarlenDynamicPersistentTileSchedulerILi128ELi48ELi128ELi128ELb1ELb1ELb0ELb1ELb1ELb1EEEEEEEEEvNT_6ParamsE)
        /*004c*/ 	.short	0x0380
        /*004e*/ 	.short	0x0438


	//----- nvinfo : EIATTR_SW_WAR
	.align		4
.L_170:
        /*0050*/ 	.byte	0x04, 0x36
        /*0052*/ 	.short	(.L_172 - .L_171)
.L_171:
        /*0054*/ 	.word	0x00000008
.L_172:


//--------------------- .nv.callgraph             --------------------------
	.section	.nv.callgraph,"",@"SHT_CUDA_CALLGRAPH"
	.align	4
	.sectionentsize	8
	.align		4
        /*0000*/ 	.word	0x00000000
	.align		4
        /*0004*/ 	.word	0xffffffff
	.align		4
        /*0008*/ 	.word	0x00000000
	.align		4
        /*000c*/ 	.word	0xfffffffe
	.align		4
        /*0010*/ 	.word	0x00000000
	.align		4
        /*0014*/ 	.word	0xfffffffd
	.align		4
        /*0018*/ 	.word	0x00000000
	.align		4
        /*001c*/ 	.word	0xfffffffc


//--------------------- .nv.constant4             --------------------------
	.section	.nv.constant4,"a",@progbits
	.align	8
	.align		8
.nv.constant4:
        /*0000*/ 	.dword	_ZN77_INTERNAL_43084670_41_flash_fwd_hdim96_fp16_paged_split_sm80_cu_9d2915ae_36514cuda3std3__45__cpo5beginE
	.align		8
        /*0008*/ 	.dword	_ZN77_INTERNAL_43084670_41_flash_fwd_hdim96_fp16_paged_split_sm80_cu_9d2915ae_36514cuda3std3__45__cpo3endE
	.align		8
        /*0010*/ 	.dword	_ZN77_INTERNAL_43084670_41_flash_fwd_hdim96_fp16_paged_split_sm80_cu_9d2915ae_36514cuda3std3__45__cpo6cbeginE
	.align		8
        /*0018*/ 	.dword	_ZN77_INTERNAL_43084670_41_flash_fwd_hdim96_fp16_paged_split_sm80_cu_9d2915ae_36514cuda3std3__45__cpo4cendE
	.align		8
        /*0020*/ 	.dword	_ZN77_INTERNAL_43084670_41_flash_fwd_hdim96_fp16_paged_split_sm80_cu_9d2915ae_36514cuda3std3__479_GLOBAL__N__43084670_41_flash_fwd_hdim96_fp16_paged_split_sm80_cu_9d2915ae_36516ignoreE
	.align		8
        /*0028*/ 	.dword	_ZN77_INTERNAL_43084670_41_flash_fwd_hdim96_fp16_paged_split_sm80_cu_9d2915ae_36514cuda3std3__419piecewise_constructE
	.align		8
        /*0030*/ 	.dword	_ZN77_INTERNAL_43084670_41_flash_fwd_hdim96_fp16_paged_split_sm80_cu_9d2915ae_36514cuda3std3__48in_placeE
	.align		8
        /*0038*/ 	.dword	_ZN77_INTERNAL_43084670_41_flash_fwd_hdim96_fp16_paged_split_sm80_cu_9d2915ae_36514cuda3std6ranges3__45__cpo4swapE
	.align		8
        /*0040*/ 	.dword	_ZN77_INTERNAL_43084670_41_flash_fwd_hdim96_fp16_paged_split_sm80_cu_9d2915ae_36514cuda3std6ranges3__45__cpo9iter_moveE
	.align		8
        /*0048*/ 	.dword	_ZN77_INTERNAL_43084670_41_flash_fwd_hdim96_fp16_paged_split_sm80_cu_9d2915ae_36514cute7productE
	.align		8
        /*0050*/ 	.dword	_ZN77_INTERNAL_43084670_41_flash_fwd_hdim96_fp16_paged_split_sm80_cu_9d2915ae_36514cute1_E


//--------------------- .text._ZN7cutlass13device_kernelIN5flash19enable_sm80_to_sm89INS1_16FlashAttnFwdSm80INS1_25CollectiveMainloopFwdSm80ILi4ELi1ELb0EN4cute5tupleIJNS5_1CILi128EEENS7_ILi64EEENS7_ILi96EEEEEELi96ENS_6half_tEfNS_4arch4Sm80ELb0ELb0ELb0ELb0ELb1ELb0ELb1ELb1EEENS1_21CollectiveEpilogueFwdINS6_IJS8_SA_S9_EEENS6_IJNS7_ILi1EEESI_SI_EEESC_SE_Li128ELb0ELb1ELb1ELb0EEENS1_19SingleTileSchedulerILb0ELb1ELb1ELi128EEEEEEEEEvNT_6ParamsE --------------------------
	.section	.text._ZN7cutlass13device_kernelIN5flash19enable_sm80_to_sm89INS1_16FlashAttnFwdSm80INS1_25CollectiveMainloopFwdSm80ILi4ELi1ELb0EN4cute5tupleIJNS5_1CILi128EEENS7_ILi64EEENS7_ILi96EEEEEELi96ENS_6half_tEfNS_4arch4Sm80ELb0ELb0ELb0ELb0ELb1ELb0ELb1ELb1EEENS1_21CollectiveEpilogueFwdINS6_IJS8_SA_S9_EEENS6_IJNS7_ILi1EEESI_SI_EEESC_SE_Li128ELb0ELb1ELb1ELb0EEENS1_19SingleTileSchedulerILb0ELb1ELb1ELi128EEEEEEEEEvNT_6ParamsE,"ax",@progbits
	.align	128
.text._ZN7cutlass13device_kernelIN5flash19enable_sm80_to_sm89INS1_16FlashAttnFwdSm80INS1_25CollectiveMainloopFwdSm80ILi4ELi1ELb0EN4cute5tupleIJNS5_1CILi128EEENS7_ILi64EEENS7_ILi96EEEEEELi96ENS_6half_tEfNS_4arch4Sm80ELb0ELb0ELb0ELb0ELb1ELb0ELb1ELb1EEENS1_21CollectiveEpilogueFwdINS6_IJS8_SA_S9_EEENS6_IJNS7_ILi1EEESI_SI_EEESC_SE_Li128ELb0ELb1ELb1ELb0EEENS1_19SingleTileSchedulerILb0ELb1ELb1ELi128EEEEEEEEEvNT_6ParamsE:
        .type           _ZN7cutlass13device_kernelIN5flash19enable_sm80_to_sm89INS1_16FlashAttnFwdSm80INS1_25CollectiveMainloopFwdSm80ILi4ELi1ELb0EN4cute5tupleIJNS5_1CILi128EEENS7_ILi64EEENS7_ILi96EEEEEELi96ENS_6half_tEfNS_4arch4Sm80ELb0ELb0ELb0ELb0ELb1ELb0ELb1ELb1EEENS1_21CollectiveEpilogueFwdINS6_IJS8_SA_S9_EEENS6_IJNS7_ILi1EEESI_SI_EEESC_SE_Li128ELb0ELb1ELb1ELb0EEENS1_19SingleTileSchedulerILb0ELb1ELb1ELi128EEEEEEEEEvNT_6ParamsE,@function
        .size           _ZN7cutlass13device_kernelIN5flash19enable_sm80_to_sm89INS1_16FlashAttnFwdSm80INS1_25CollectiveMainloopFwdSm80ILi4ELi1ELb0EN4cute5tupleIJNS5_1CILi128EEENS7_ILi64EEENS7_ILi96EEEEEELi96ENS_6half_tEfNS_4arch4Sm80ELb0ELb0ELb0ELb0ELb1ELb0ELb1ELb1EEENS1_21CollectiveEpilogueFwdINS6_IJS8_SA_S9_EEENS6_IJNS7_ILi1EEESI_SI_EEESC_SE_Li128ELb0ELb1ELb1ELb0EEENS1_19SingleTileSchedulerILb0ELb1ELb1ELi128EEEEEEEEEvNT_6ParamsE,(.L_x_9 - _ZN7cutlass13device_kernelIN5flash19enable_sm80_to_sm89INS1_16FlashAttnFwdSm80INS1_25CollectiveMainloopFwdSm80ILi4ELi1ELb0EN4cute5tupleIJNS5_1CILi128EEENS7_ILi64EEENS7_ILi96EEEEEELi96ENS_6half_tEfNS_4arch4Sm80ELb0ELb0ELb0ELb0ELb1ELb0ELb1ELb1EEENS1_21CollectiveEpilogueFwdINS6_IJS8_SA_S9_EEENS6_IJNS7_ILi1EEESI_SI_EEESC_SE_Li128ELb0ELb1ELb1ELb0EEENS1_19SingleTileSchedulerILb0ELb1ELb1ELi128EEEEEEEEEvNT_6ParamsE)
        .other          _ZN7cutlass13device_kernelIN5flash19enable_sm80_to_sm89INS1_16FlashAttnFwdSm80INS1_25CollectiveMainloopFwdSm80ILi4ELi1ELb0EN4cute5tupleIJNS5_1CILi128EEENS7_ILi64EEENS7_ILi96EEEEEELi96ENS_6half_tEfNS_4arch4Sm80ELb0ELb0ELb0ELb0ELb1ELb0ELb1ELb1EEENS1_21CollectiveEpilogueFwdINS6_IJS8_SA_S9_EEENS6_IJNS7_ILi1EEESI_SI_EEESC_SE_Li128ELb0ELb1ELb1ELb0EEENS1_19SingleTileSchedulerILb0ELb1ELb1ELi128EEEEEEEEEvNT_6ParamsE,@"STO_CUDA_ENTRY STV_DEFAULT"
_ZN7cutlass13device_kernelIN5flash19enable_sm80_to_sm89INS1_16FlashAttnFwdSm80INS1_25CollectiveMainloopFwdSm80ILi4ELi1ELb0EN4cute5tupleIJNS5_1CILi128EEENS7_ILi64EEENS7_ILi96EEEEEELi96ENS_6half_tEfNS_4arch4Sm80ELb0ELb0ELb0ELb0ELb1ELb0ELb1ELb1EEENS1_21CollectiveEpilogueFwdINS6_IJS8_SA_S9_EEENS6_IJNS7_ILi1EEESI_SI_EEESC_SE_Li128ELb0ELb1ELb1ELb0EEENS1_19SingleTileSchedulerILb0ELb1ELb1ELi128EEEEEEEEEvNT_6ParamsE:
[----:B------:R-:W-:Y:S01]  /*0000*/  LDC R1, c[0x0][0x37c] ;  /* 0x0000df00ff017b82 */ /* 0x000fe20000000800 */
[----:B------:R-:W-:Y:S05]  /*0010*/  EXIT ;  /* 0x000000000000794d */ /* 0x000fea0003800000 */
.L_x_0:
[----:B------:R-:W-:-:S00]  /*0020*/  BRA `(.L_x_0) ;  /* 0xfffffffc00fc7947 */ /* 0x000fc0000383ffff */
[----:B------:R-:W-:-:S00]  /*0030*/  NOP ;  /* 0x0000000000007918 */ /* 0x000fc00000000000 */
        /* <DEDUP_REMOVED lines=12> */
.L_x_9:


//--------------------- .text._ZN7cutlass13device_kernelIN5flash19enable_sm80_to_sm89INS1_16FlashAttnFwdSm80INS1_25CollectiveMainloopFwdSm80ILi4ELi1ELb0EN4cute5tupleIJNS5_1CILi128EEENS7_ILi48EEENS7_ILi96EEEEEELi96ENS_6half_tEfNS_4arch4Sm80ELb0ELb0ELb0ELb1ELb1ELb0ELb1ELb1EEENS1_21CollectiveEpilogueFwdINS6_IJS8_SA_S9_EEENS6_IJNS7_ILi1EEESI_SI_EEESC_SE_Li128ELb1ELb1ELb1ELb0EEENS1_36VarlenDynamicPersistentTileSchedulerILi128ELi48ELi128ELi128ELb1ELb1ELb0ELb0ELb1ELb1EEEEEEEEEvNT_6ParamsE --------------------------
	.section	.text._ZN7cutlass13device_kernelIN5flash19enable_sm80_to_sm89INS1_16FlashAttnFwdSm80INS1_25CollectiveMainloopFwdSm80ILi4ELi1ELb0EN4cute5tupleIJNS5_1CILi128EEENS7_ILi48EEENS7_ILi96EEEEEELi96ENS_6half_tEfNS_4arch4Sm80ELb0ELb0ELb0ELb1ELb1ELb0ELb1ELb1EEENS1_21CollectiveEpilogueFwdINS6_IJS8_SA_S9_EEENS6_IJNS7_ILi1EEESI_SI_EEESC_SE_Li128ELb1ELb1ELb1ELb0EEENS1_36VarlenDynamicPersistentTileSchedulerILi128ELi48ELi128ELi128ELb1ELb1ELb0ELb0ELb1ELb1EEEEEEEEEvNT_6ParamsE,"ax",@progbits
	.align	128
.text._ZN7cutlass13device_kernelIN5flash19enable_sm80_to_sm89INS1_16FlashAttnFwdSm80INS1_25CollectiveMainloopFwdSm80ILi4ELi1ELb0EN4cute5tupleIJNS5_1CILi128EEENS7_ILi48EEENS7_ILi96EEEEEELi96ENS_6half_tEfNS_4arch4Sm80ELb0ELb0ELb0ELb1ELb1ELb0ELb1ELb1EEENS1_21CollectiveEpilogueFwdINS6_IJS8_SA_S9_EEENS6_IJNS7_ILi1EEESI_SI_EEESC_SE_Li128ELb1ELb1ELb1ELb0EEENS1_36VarlenDynamicPersistentTileSchedulerILi128ELi48ELi128ELi128ELb1ELb1ELb0ELb0ELb1ELb1EEEEEEEEEvNT_6ParamsE:
        .type           _ZN7cutlass13device_kernelIN5flash19enable_sm80_to_sm89INS1_16FlashAttnFwdSm80INS1_25CollectiveMainloopFwdSm80ILi4ELi1ELb0EN4cute5tupleIJNS5_1CILi128EEENS7_ILi48EEENS7_ILi96EEEEEELi96ENS_6half_tEfNS_4arch4Sm80ELb0ELb0ELb0ELb1ELb1ELb0ELb1ELb1EEENS1_21CollectiveEpilogueFwdINS6_IJS8_SA_S9_EEENS6_IJNS7_ILi1EEESI_SI_EEESC_SE_Li128ELb1ELb1ELb1ELb0EEENS1_36VarlenDynamicPersistentTileSchedulerILi128ELi48ELi128ELi128ELb1ELb1ELb0ELb0ELb1ELb1EEEEEEEEEvNT_6ParamsE,@function
        .size           _ZN7cutlass13device_kernelIN5flash19enable_sm80_to_sm89INS1_16FlashAttnFwdSm80INS1_25CollectiveMainloopFwdSm80ILi4ELi1ELb0EN4cute5tupleIJNS5_1CILi128EEENS7_ILi48EEENS7_ILi96EEEEEELi96ENS_6half_tEfNS_4arch4Sm80ELb0ELb0ELb0ELb1ELb1ELb0ELb1ELb1EEENS1_21CollectiveEpilogueFwdINS6_IJS8_SA_S9_EEENS6_IJNS7_ILi1EEESI_SI_EEESC_SE_Li128ELb1ELb1ELb1ELb0EEENS1_36VarlenDynamicPersistentTileSchedulerILi128ELi48ELi128ELi128ELb1ELb1ELb0ELb0ELb1ELb1EEEEEEEEEvNT_6ParamsE,(.L_x_10 - _ZN7cutlass13device_kernelIN5flash19enable_sm80_to_sm89INS1_16FlashAttnFwdSm80INS1_25CollectiveMainloopFwdSm80ILi4ELi1ELb0EN4cute5tupleIJNS5_1CILi128EEENS7_ILi48EEENS7_ILi96EEEEEELi96ENS_6half_tEfNS_4arch4Sm80ELb0ELb0ELb0ELb1ELb1ELb0ELb1ELb1EEENS1_21CollectiveEpilogueFwdINS6_IJS8_SA_S9_EEENS6_IJNS7_ILi1EEESI_SI_EEESC_SE_Li128ELb1ELb1ELb1ELb0EEENS1_36VarlenDynamicPersistentTileSchedulerILi128ELi48ELi128ELi128ELb1ELb1ELb0ELb0ELb1ELb1EEEEEEEEEvNT_6ParamsE)
        .other          _ZN7cutlass13device_kernelIN5flash19enable_sm80_to_sm89INS1_16FlashAttnFwdSm80INS1_25CollectiveMainloopFwdSm80ILi4ELi1ELb0EN4cute5tupleIJNS5_1CILi128EEENS7_ILi48EEENS7_ILi96EEEEEELi96ENS_6half_tEfNS_4arch4Sm80ELb0ELb0ELb0ELb1ELb1ELb0ELb1ELb1EEENS1_21CollectiveEpilogueFwdINS6_IJS8_SA_S9_EEENS6_IJNS7_ILi1EEESI_SI_EEESC_SE_Li128ELb1ELb1ELb1ELb0EEENS1_36VarlenDynamicPersistentTileSchedulerILi128ELi48ELi128ELi128ELb1ELb1ELb0ELb0ELb1ELb1EEEEEEEEEvNT_6ParamsE,@"STO_CUDA_ENTRY STV_DEFAULT"
_ZN7cutlass13device_kernelIN5flash19enable_sm80_to_sm89INS1_16FlashAttnFwdSm80INS1_25CollectiveMainloopFwdSm80ILi4ELi1ELb0EN4cute5tupleIJNS5_1CILi128EEENS7_ILi48EEENS7_ILi96EEEEEELi96ENS_6half_tEfNS_4arch4Sm80ELb0ELb0ELb0ELb1ELb1ELb0ELb1ELb1EEENS1_21CollectiveEpilogueFwdINS6_IJS8_SA_S9_EEENS6_IJNS7_ILi1EEESI_SI_EEESC_SE_Li128ELb1ELb1ELb1ELb0EEENS1_36VarlenDynamicPersistentTileSchedulerILi128ELi48ELi128ELi128ELb1ELb1ELb0ELb0ELb1ELb1EEEEEEEEEvNT_6ParamsE:
[----:B------:R-:W-:Y:S01]  /*0000*/  LDC R1, c[0x0][0x37c] ;  /* 0x0000df00ff017b82 */ /* 0x000fe20000000800 */
[----:B------:R-:W-:Y:S05]  /*0010*/  EXIT ;  /* 0x000000000000794d */ /* 0x000fea0003800000 */
.L_x_1:
        /* <DEDUP_REMOVED lines=14> */
.L_x_10:


//--------------------- .text._ZN7cutlass13device_kernelIN5flash19enable_sm80_to_sm89INS1_16FlashAttnFwdSm80INS1_25CollectiveMainloopFwdSm80ILi4ELi1ELb0EN4cute5tupleIJNS5_1CILi128EEENS7_ILi48EEENS7_ILi96EEEEEELi96ENS_6half_tEfNS_4arch4Sm80ELb0ELb0ELb0ELb1ELb1ELb1ELb1ELb1EEENS1_21CollectiveEpilogueFwdINS6_IJS8_SA_S9_EEENS6_IJNS7_ILi1EEESI_SI_EEESC_SE_Li128ELb1ELb1ELb1ELb0EEENS1_36VarlenDynamicPersistentTileSchedulerILi128ELi48ELi128ELi128ELb1ELb1ELb0ELb0ELb1ELb1EEEEEEEEEvNT_6ParamsE --------------------------
	.section	.text._ZN7cutlass13device_kernelIN5flash19enable_sm80_to_sm89INS1_16FlashAttnFwdSm80INS1_25CollectiveMainloopFwdSm80ILi4ELi1ELb0EN4cute5tupleIJNS5_1CILi128EEENS7_ILi48EEENS7_ILi96EEEEEELi96ENS_6half_tEfNS_4arch4Sm80ELb0ELb0ELb0ELb1ELb1ELb1ELb1ELb1EEENS1_21CollectiveEpilogueFwdINS6_IJS8_SA_S9_EEENS6_IJNS7_ILi1EEESI_SI_EEESC_SE_Li128ELb1ELb1ELb1ELb0EEENS1_36VarlenDynamicPersistentTileSchedulerILi128ELi48ELi128ELi128ELb1ELb1ELb0ELb0ELb1ELb1EEEEEEEEEvNT_6ParamsE,"ax",@progbits
	.align	128
.text._ZN7cutlass13device_kernelIN5flash19enable_sm80_to_sm89INS1_16FlashAttnFwdSm80INS1_25CollectiveMainloopFwdSm80ILi4ELi1ELb0EN4cute5tupleIJNS5_1CILi128EEENS7_ILi48EEENS7_ILi96EEEEEELi96ENS_6half_tEfNS_4arch4Sm80ELb0ELb0ELb0ELb1ELb1ELb1ELb1ELb1EEENS1_21CollectiveEpilogueFwdINS6_IJS8_SA_S9_EEENS6_IJNS7_ILi1EEESI_SI_EEESC_SE_Li128ELb1ELb1ELb1ELb0EEENS1_36VarlenDynamicPersistentTileSchedulerILi128ELi48ELi128ELi128ELb1ELb1ELb0ELb0ELb1ELb1EEEEEEEEEvNT_6ParamsE:
        .type           _ZN7cutlass13device_kernelIN5flash19enable_sm80_to_sm89INS1_16FlashAttnFwdSm80INS1_25CollectiveMainloopFwdSm80ILi4ELi1ELb0EN4cute5tupleIJNS5_1CILi128EEENS7_ILi48EEENS7_ILi96EEEEEELi96ENS_6half_tEfNS_4arch4Sm80ELb0ELb0ELb0ELb1ELb1ELb1ELb1ELb1EEENS1_21CollectiveEpilogueFwdINS6_IJS8_SA_S9_EEENS6_IJNS7_ILi1EEESI_SI_EEESC_SE_Li128ELb1ELb1ELb1ELb0EEENS1_36VarlenDynamicPersistentTileSchedulerILi128ELi48ELi128ELi128ELb1ELb1ELb0ELb0ELb1ELb1EEEEEEEEEvNT_6ParamsE,@function
        .size           _ZN7cutlass13device_kernelIN5flash19enable_sm80_to_sm89INS1_16FlashAttnFwdSm80INS1_25CollectiveMainloopFwdSm80ILi4ELi1ELb0EN4cute5tupleIJNS5_1CILi128EEENS7_ILi48EEENS7_ILi96EEEEEELi96ENS_6half_tEfNS_4arch4Sm80ELb0ELb0ELb0ELb1ELb1ELb1ELb1ELb1EEENS1_21CollectiveEpilogueFwdINS6_IJS8_SA_S9_EEENS6_IJNS7_ILi1EEESI_SI_EEESC_SE_Li128ELb1ELb1ELb1ELb0EEENS1_36VarlenDynamicPersistentTileSchedulerILi128ELi48ELi128ELi128ELb1ELb1ELb0ELb0ELb1ELb1EEEEEEEEEvNT_6ParamsE,(.L_x_11 - _ZN7cutlass13device_kernelIN5flash19enable_sm80_to_sm89INS1_16FlashAttnFwdSm80INS1_25CollectiveMainloopFwdSm80ILi4ELi1ELb0EN4cute5tupleIJNS5_1CILi128EEENS7_ILi48EEENS7_ILi96EEEEEELi96ENS_6half_tEfNS_4arch4Sm80ELb0ELb0ELb0ELb1ELb1ELb1ELb1ELb1EEENS1_21CollectiveEpilogueFwdINS6_IJS8_SA_S9_EEENS6_IJNS7_ILi1EEESI_SI_EEESC_SE_Li128ELb1ELb1ELb1ELb0EEENS1_36VarlenDynamicPersistentTileSchedulerILi128ELi48ELi128ELi128ELb1ELb1ELb0ELb0ELb1ELb1EEEEEEEEEvNT_6ParamsE)
        .other          _ZN7cutlass13device_kernelIN5flash19enable_sm80_to_sm89INS1_16FlashAttnFwdSm80INS1_25CollectiveMainloopFwdSm80ILi4ELi1ELb0EN4cute5tupleIJNS5_1CILi128EEENS7_ILi48EEENS7_ILi96EEEEEELi96ENS_6half_tEfNS_4arch4Sm80ELb0ELb0ELb0ELb1ELb1ELb1ELb1ELb1EEENS1_21CollectiveEpilogueFwdINS6_IJS8_SA_S9_EEENS6_IJNS7_ILi1EEESI_SI_EEESC_SE_Li128ELb1ELb1ELb1ELb0EEENS1_36VarlenDynamicPersistentTileSchedulerILi128ELi48ELi128ELi128ELb1ELb1ELb0ELb0ELb1ELb1EEEEEEEEEvNT_6ParamsE,@"STO_CUDA_ENTRY STV_DEFAULT"
_ZN7cutlass13device_kernelIN5flash19enable_sm80_to_sm89INS1_16FlashAttnFwdSm80INS1_25CollectiveMainloopFwdSm80ILi4ELi1ELb0EN4cute5tupleIJNS5_1CILi128EEENS7_ILi48EEENS7_ILi96EEEEEELi96ENS_6half_tEfNS_4arch4Sm80ELb0ELb0ELb0ELb1ELb1ELb1ELb1ELb1EEENS1_21CollectiveEpilogueFwdINS6_IJS8_SA_S9_EEENS6_IJNS7_ILi1EEESI_SI_EEESC_SE_Li128ELb1ELb1ELb1ELb0EEENS1_36VarlenDynamicPersistentTileSchedulerILi128ELi48ELi128ELi128ELb1ELb1ELb0ELb0ELb1ELb1EEEEEEEEEvNT_6ParamsE:
[----:B------:R-:W-:Y:S01]  /*0000*/  LDC R1, c[0x0][0x37c] ;  /* 0x0000df00ff017b82 */ /* 0x000fe20000000800 */
[----:B------:R-:W-:Y:S05]  /*0010*/  EXIT ;  /* 0x000000000000794d */ /* 0x000fea0003800000 */
.L_x_2:
        /* <DEDUP_REMOVED lines=14> */
.L_x_11:


//--------------------- .text._ZN7cutlass13device_kernelIN5flash19enable_sm80_to_sm89INS1_16FlashAttnFwdSm80INS1_25CollectiveMainloopFwdSm80ILi4ELi1ELb0EN4cute5tupleIJNS5_1CILi128EEENS7_ILi48EEENS7_ILi96EEEEEELi96ENS_6half_tEfNS_4arch4Sm80ELb0ELb1ELb0ELb0ELb1ELb0ELb1ELb1EEENS1_21CollectiveEpilogueFwdINS6_IJS8_SA_S9_EEENS6_IJNS7_ILi1EEESI_SI_EEESC_SE_Li128ELb0ELb1ELb1ELb0EEENS1_19SingleTileSchedulerILb0ELb1ELb1ELi128EEEEEEEEEvNT_6ParamsE --------------------------
	.section	.text._ZN7cutlass13device_kernelIN5flash19enable_sm80_to_sm89INS1_16FlashAttnFwdSm80INS1_25CollectiveMainloopFwdSm80ILi4ELi1ELb0EN4cute5tupleIJNS5_1CILi128EEENS7_ILi48EEENS7_ILi96EEEEEELi96ENS_6half_tEfNS_4arch4Sm80ELb0ELb1ELb0ELb0ELb1ELb0ELb1ELb1EEENS1_21CollectiveEpilogueFwdINS6_IJS8_SA_S9_EEENS6_IJNS7_ILi1EEESI_SI_EEESC_SE_Li128ELb0ELb1ELb1ELb0EEENS1_19SingleTileSchedulerILb0ELb1ELb1ELi128EEEEEEEEEvNT_6ParamsE,"ax",@progbits
	.align	128
.text._ZN7cutlass13device_kernelIN5flash19enable_sm80_to_sm89INS1_16FlashAttnFwdSm80INS1_25CollectiveMainloopFwdSm80ILi4ELi1ELb0EN4cute5tupleIJNS5_1CILi128EEENS7_ILi48EEENS7_ILi96EEEEEELi96ENS_6half_tEfNS_4arch4Sm80ELb0ELb1ELb0ELb0ELb1ELb0ELb1ELb1EEENS1_21CollectiveEpilogueFwdINS6_IJS8_SA_S9_EEENS6_IJNS7_ILi1EEESI_SI_EEESC_SE_Li128ELb0ELb1ELb1ELb0EEENS1_19SingleTileSchedulerILb0ELb1ELb1ELi128EEEEEEEEEvNT_6ParamsE:
        .type           _ZN7cutlass13device_kernelIN5flash19enable_sm80_to_sm89INS1_16FlashAttnFwdSm80INS1_25CollectiveMainloopFwdSm80ILi4ELi1ELb0EN4cute5tupleIJNS5_1CILi128EEENS7_ILi48EEENS7_ILi96EEEEEELi96ENS_6half_tEfNS_4arch4Sm80ELb0ELb1ELb0ELb0ELb1ELb0ELb1ELb1EEENS1_21CollectiveEpilogueFwdINS6_IJS8_SA_S9_EEENS6_IJNS7_ILi1EEESI_SI_EEESC_SE_Li128ELb0ELb1ELb1ELb0EEENS1_19SingleTileSchedulerILb0ELb1ELb1ELi128EEEEEEEEEvNT_6ParamsE,@function
        .size           _ZN7cutlass13device_kernelIN5flash19enable_sm80_to_sm89INS1_16FlashAttnFwdSm80INS1_25CollectiveMainloopFwdSm80ILi4ELi1ELb0EN4cute5tupleIJNS5_1CILi128EEENS7_ILi48EEENS7_ILi96EEEEEELi96ENS_6half_tEfNS_4arch4Sm80ELb0ELb1ELb0ELb0ELb1ELb0ELb1ELb1EEENS1_21CollectiveEpilogueFwdINS6_IJS8_SA_S9_EEENS6_IJNS7_ILi1EEESI_SI_EEESC_SE_Li128ELb0ELb1ELb1ELb0EEENS1_19SingleTileSchedulerILb0ELb1ELb1ELi128EEEEEEEEEvNT_6ParamsE,(.L_x_12 - _ZN7cutlass13device_kernelIN5flash19enable_sm80_to_sm89INS1_16FlashAttnFwdSm80INS1_25CollectiveMainloopFwdSm80ILi4ELi1ELb0EN4cute5tupleIJNS5_1CILi128EEENS7_ILi48EEENS7_ILi96EEEEEELi96ENS_6half_tEfNS_4arch4Sm80ELb0ELb1ELb0ELb0ELb1ELb0ELb1ELb1EEENS1_21CollectiveEpilogueFwdINS6_IJS8_SA_S9_EEENS6_IJNS7_ILi1EEESI_SI_EEESC_SE_Li128ELb0ELb1ELb1ELb0EEENS1_19SingleTileSchedulerILb0ELb1ELb1ELi128EEEEEEEEEvNT_6ParamsE)
        .other          _ZN7cutlass13device_kernelIN5flash19enable_sm80_to_sm89INS1_16FlashAttnFwdSm80INS1_25CollectiveMainloopFwdSm80ILi4ELi1ELb0EN4cute5tupleIJNS5_1CILi128EEENS7_ILi48EEENS7_ILi96EEEEEELi96ENS_6half_tEfNS_4arch4Sm80ELb0ELb1ELb0ELb0ELb1ELb0ELb1ELb1EEENS1_21CollectiveEpilogueFwdINS6_IJS8_SA_S9_EEENS6_IJNS7_ILi1EEESI_SI_EEESC_SE_Li128ELb0ELb1ELb1ELb0EEENS1_19SingleTileSchedulerILb0ELb1ELb1ELi128EEEEEEEEEvNT_6ParamsE,@"STO_CUDA_ENTRY STV_DEFAULT"
_ZN7cutlass13device_kernelIN5flash19enable_sm80_to_sm89INS1_16FlashAttnFwdSm80INS1_25CollectiveMainloopFwdSm80ILi4ELi1ELb0EN4cute5tupleIJNS5_1CILi128EEENS7_ILi48EEENS7_ILi96EEEEEELi96ENS_6half_tEfNS_4arch4Sm80ELb0ELb1ELb0ELb0ELb1ELb0ELb1ELb1EEENS1_21CollectiveEpilogueFwdINS6_IJS8_SA_S9_EEENS6_IJNS7_ILi1EEESI_SI_EEESC_SE_Li128ELb0ELb1ELb1ELb0EEENS1_19SingleTileSchedulerILb0ELb1ELb1ELi128EEEEEEEEEvNT_6ParamsE:
[----:B------:R-:W-:Y:S01]  /*0000*/  LDC R1, c[0x0][0x37c] ;  /* 0x0000df00ff017b82 */ /* 0x000fe20000000800 */
[----:B------:R-:W-:Y:S05]  /*0010*/  EXIT ;  /* 0x000000000000794d */ /* 0x000fea0003800000 */
.L_x_3:
        /* <DEDUP_REMOVED lines=14> */
.L_x_12:


//--------------------- .text._ZN7cutlass13device_kernelIN5flash19enable_sm80_to_sm89INS1_16FlashAttnFwdSm80INS1_25CollectiveMainloopFwdSm80ILi4ELi1ELb0EN4cute5tupleIJNS5_1CILi128EEENS7_ILi48EEENS7_ILi96EEEEEELi96ENS_6half_tEfNS_4arch4Sm80ELb0ELb1ELb0ELb1ELb1ELb0ELb1ELb1EEENS1_21CollectiveEpilogueFwdINS6_IJS8_SA_S9_EEENS6_IJNS7_ILi1EEESI_SI_EEESC_SE_Li128ELb1ELb1ELb1ELb0EEENS1_36VarlenDynamicPersistentTileSchedulerILi128ELi48ELi128ELi128ELb1ELb1ELb0ELb1ELb0ELb1EEEEEEEEEvNT_6ParamsE --------------------------
	.section	.text._ZN7cutlass13device_kernelIN5flash19enable_sm80_to_sm89INS1_16FlashAttnFwdSm80INS1_25CollectiveMainloopFwdSm80ILi4ELi1ELb0EN4cute5tupleIJNS5_1CILi128EEENS7_ILi48EEENS7_ILi96EEEEEELi96ENS_6half_tEfNS_4arch4Sm80ELb0ELb1ELb0ELb1ELb1ELb0ELb1ELb1EEENS1_21CollectiveEpilogueFwdINS6_IJS8_SA_S9_EEENS6_IJNS7_ILi1EEESI_SI_EEESC_SE_Li128ELb1ELb1ELb1ELb0EEENS1_36VarlenDynamicPersistentTileSchedulerILi128ELi48ELi128ELi128ELb1ELb1ELb0ELb1ELb0ELb1EEEEEEEEEvNT_6ParamsE,"ax",@progbits
	.align	128
.text._ZN7cutlass13device_kernelIN5flash19enable_sm80_to_sm89INS1_16FlashAttnFwdSm80INS1_25CollectiveMainloopFwdSm80ILi4ELi1ELb0EN4cute5tupleIJNS5_1CILi128EEENS7_ILi48EEENS7_ILi96EEEEEELi96ENS_6half_tEfNS_4arch4Sm80ELb0ELb1ELb0ELb1ELb1ELb0ELb1ELb1EEENS1_21CollectiveEpilogueFwdINS6_IJS8_SA_S9_EEENS6_IJNS7_ILi1EEESI_SI_EEESC_SE_Li128ELb1ELb1ELb1ELb0EEENS1_36VarlenDynamicPersistentTileSchedulerILi128ELi48ELi128ELi128ELb1ELb1ELb0ELb1ELb0ELb1EEEEEEEEEvNT_6ParamsE:
        .type           _ZN7cutlass13device_kernelIN5flash19enable_sm80_to_sm89INS1_16FlashAttnFwdSm80INS1_25CollectiveMainloopFwdSm80ILi4ELi1ELb0EN4cute5tupleIJNS5_1CILi128EEENS7_ILi48EEENS7_ILi96EEEEEELi96ENS_6half_tEfNS_4arch4Sm80ELb0ELb1ELb0ELb1ELb1ELb0ELb1ELb1EEENS1_21CollectiveEpilogueFwdINS6_IJS8_SA_S9_EEENS6_IJNS7_ILi1EEESI_SI_EEESC_SE_Li128ELb1ELb1ELb1ELb0EEENS1_36VarlenDynamicPersistentTileSchedulerILi128ELi48ELi128ELi128ELb1ELb1ELb0ELb1ELb0ELb1EEEEEEEEEvNT_6ParamsE,@function
        .size           _ZN7cutlass13device_kernelIN5flash19enable_sm80_to_sm89INS1_16FlashAttnFwdSm80INS1_25CollectiveMainloopFwdSm80ILi4ELi1ELb0EN4cute5tupleIJNS5_1CILi128EEENS7_ILi48EEENS7_ILi96EEEEEELi96ENS_6half_tEfNS_4arch4Sm80ELb0ELb1ELb0ELb1ELb1ELb0ELb1ELb1EEENS1_21CollectiveEpilogueFwdINS6_IJS8_SA_S9_EEENS6_IJNS7_ILi1EEESI_SI_EEESC_SE_Li128ELb1ELb1ELb1ELb0EEENS1_36VarlenDynamicPersistentTileSchedulerILi128ELi48ELi128ELi128ELb1ELb1ELb0ELb1ELb0ELb1EEEEEEEEEvNT_6ParamsE,(.L_x_13 - _ZN7cutlass13device_kernelIN5flash19enable_sm80_to_sm89INS1_16FlashAttnFwdSm80INS1_25CollectiveMainloopFwdSm80ILi4ELi1ELb0EN4cute5tupleIJNS5_1CILi128EEENS7_ILi48EEENS7_ILi96EEEEEELi96ENS_6half_tEfNS_4arch4Sm80ELb0ELb1ELb0ELb1ELb1ELb0ELb1ELb1EEENS1_21CollectiveEpilogueFwdINS6_IJS8_SA_S9_EEENS6_IJNS7_ILi1EEESI_SI_EEESC_SE_Li128ELb1ELb1ELb1ELb0EEENS1_36VarlenDynamicPersistentTileSchedulerILi128ELi48ELi128ELi128ELb1ELb1ELb0ELb1ELb0ELb1EEEEEEEEEvNT_6ParamsE)
        .other          _ZN7cutlass13device_kernelIN5flash19enable_sm80_to_sm89INS1_16FlashAttnFwdSm80INS1_25CollectiveMainloopFwdSm80ILi4ELi1ELb0EN4cute5tupleIJNS5_1CILi128EEENS7_ILi48EEENS7_ILi96EEEEEELi96ENS_6half_tEfNS_4arch4Sm80ELb0ELb1ELb0ELb1ELb1ELb0ELb1ELb1EEENS1_21CollectiveEpilogueFwdINS6_IJS8_SA_S9_EEENS6_IJNS7_ILi1EEESI_SI_EEESC_SE_Li128ELb1ELb1ELb1ELb0EEENS1_36VarlenDynamicPersistentTileSchedulerILi128ELi48ELi128ELi128ELb1ELb1ELb0ELb1ELb0ELb1EEEEEEEEEvNT_6ParamsE,@"STO_CUDA_ENTRY STV_DEFAULT"
_ZN7cutlass13device_kernelIN5flash19enable_sm80_to_sm89INS1_16FlashAttnFwdSm80INS1_25CollectiveMainloopFwdSm80ILi4ELi1ELb0EN4cute5tupleIJNS5_1CILi128EEENS7_ILi48EEENS7_ILi96EEEEEELi96ENS_6half_tEfNS_4arch4Sm80ELb0ELb1ELb0ELb1ELb1ELb0ELb1ELb1EEENS1_21CollectiveEpilogueFwdINS6_IJS8_SA_S9_EEENS6_IJNS7_ILi1EEESI_SI_EEESC_SE_Li128ELb1ELb1ELb1ELb0EEENS1_36VarlenDynamicPersistentTileSchedulerILi128ELi48ELi128ELi128ELb1ELb1ELb0ELb1ELb0ELb1EEEEEEEEEvNT_6ParamsE:
[----:B------:R-:W-:Y:S01]  /*0000*/  LDC R1, c[0x0][0x37c] ;  /* 0x0000df00ff017b82 */ /* 0x000fe20000000800 */
[----:B------:R-:W-:Y:S05]  /*0010*/  EXIT ;  /* 0x000000000000794d */ /* 0x000fea0003800000 */
.L_x_4:
        /* <DEDUP_REMOVED lines=14> */
.L_x_13:


//--------------------- .text._ZN7cutlass13device_kernelIN5flash19enable_sm80_to_sm89INS1_16FlashAttnFwdSm80INS1_25CollectiveMainloopFwdSm80ILi4ELi1ELb0EN4cute5tupleIJNS5_1CILi128EEENS7_ILi48EEENS7_ILi96EEEEEELi96ENS_6half_tEfNS_4arch4Sm80ELb0ELb1ELb0ELb1ELb1ELb1ELb1ELb1EEENS1_21CollectiveEpilogueFwdINS6_IJS8_SA_S9_EEENS6_IJNS7_ILi1EEESI_SI_EEESC_SE_Li128ELb1ELb1ELb1ELb0EEENS1_36VarlenDynamicPersistentTileSchedulerILi128ELi48ELi128ELi128ELb1ELb1ELb0ELb1ELb0ELb1EEEEEEEEEvNT_6ParamsE --------------------------
	.section	.text._ZN7cutlass13device_kernelIN5flash19enable_sm80_to_sm89INS1_16FlashAttnFwdSm80INS1_25CollectiveMainloopFwdSm80ILi4ELi1ELb0EN4cute5tupleIJNS5_1CILi128EEENS7_ILi48EEENS7_ILi96EEEEEELi96ENS_6half_tEfNS_4arch4Sm80ELb0ELb1ELb0ELb1ELb1ELb1ELb1ELb1EEENS1_21CollectiveEpilogueFwdINS6_IJS8_SA_S9_EEENS6_IJNS7_ILi1EEESI_SI_EEESC_SE_Li128ELb1ELb1ELb1ELb0EEENS1_36VarlenDynamicPersistentTileSchedulerILi128ELi48ELi128ELi128ELb1ELb1ELb0ELb1ELb0ELb1EEEEEEEEEvNT_6ParamsE,"ax",@progbits
	.align	128
.text._ZN7cutlass13device_kernelIN5flash19enable_sm80_to_sm89INS1_16FlashAttnFwdSm80INS1_25CollectiveMainloopFwdSm80ILi4ELi1ELb0EN4cute5tupleIJNS5_1CILi128EEENS7_ILi48EEENS7_ILi96EEEEEELi96ENS_6half_tEfNS_4arch4Sm80ELb0ELb1ELb0ELb1ELb1ELb1ELb1ELb1EEENS1_21CollectiveEpilogueFwdINS6_IJS8_SA_S9_EEENS6_IJNS7_ILi1EEESI_SI_EEESC_SE_Li128ELb1ELb1ELb1ELb0EEENS1_36VarlenDynamicPersistentTileSchedulerILi128ELi48ELi128ELi128ELb1ELb1ELb0ELb1ELb0ELb1EEEEEEEEEvNT_6ParamsE:
        .type           _ZN7cutlass13device_kernelIN5flash19enable_sm80_to_sm89INS1_16FlashAttnFwdSm80INS1_25CollectiveMainloopFwdSm80ILi4ELi1ELb0EN4cute5tupleIJNS5_1CILi128EEENS7_ILi48EEENS7_ILi96EEEEEELi96ENS_6half_tEfNS_4arch4Sm80ELb0ELb1ELb0ELb1ELb1ELb1ELb1ELb1EEENS1_21CollectiveEpilogueFwdINS6_IJS8_SA_S9_EEENS6_IJNS7_ILi1EEESI_SI_EEESC_SE_Li128ELb1ELb1ELb1ELb0EEENS1_36VarlenDynamicPersistentTileSchedulerILi128ELi48ELi128ELi128ELb1ELb1ELb0ELb1ELb0ELb1EEEEEEEEEvNT_6ParamsE,@function
        .size           _ZN7cutlass13device_kernelIN5flash19enable_sm80_to_sm89INS1_16FlashAttnFwdSm80INS1_25CollectiveMainloopFwdSm80ILi4ELi1ELb0EN4cute5tupleIJNS5_1CILi128EEENS7_ILi48EEENS7_ILi96EEEEEELi96ENS_6half_tEfNS_4arch4Sm80ELb0ELb1ELb0ELb1ELb1ELb1ELb1ELb1EEENS1_21CollectiveEpilogueFwdINS6_IJS8_SA_S9_EEENS6_IJNS7_ILi1EEESI_SI_EEESC_SE_Li128ELb1ELb1ELb1ELb0EEENS1_36VarlenDynamicPersistentTileSchedulerILi128ELi48ELi128ELi128ELb1ELb1ELb0ELb1ELb0ELb1EEEEEEEEEvNT_6ParamsE,(.L_x_14 - _ZN7cutlass13device_kernelIN5flash19enable_sm80_to_sm89INS1_16FlashAttnFwdSm80INS1_25CollectiveMainloopFwdSm80ILi4ELi1ELb0EN4cute5tupleIJNS5_1CILi128EEENS7_ILi48EEENS7_ILi96EEEEEELi96ENS_6half_tEfNS_4arch4Sm80ELb0ELb1ELb0ELb1ELb1ELb1ELb1ELb1EEENS1_21CollectiveEpilogueFwdINS6_IJS8_SA_S9_EEENS6_IJNS7_ILi1EEESI_SI_EEESC_SE_Li128ELb1ELb1ELb1ELb0EEENS1_36VarlenDynamicPersistentTileSchedulerILi128ELi48ELi128ELi128ELb1ELb1ELb0ELb1ELb0ELb1EEEEEEEEEvNT_6ParamsE)
        .other          _ZN7cutlass13device_kernelIN5flash19enable_sm80_to_sm89INS1_16FlashAttnFwdSm80INS1_25CollectiveMainloopFwdSm80ILi4ELi1ELb0EN4cute5tupleIJNS5_1CILi128EEENS7_ILi48EEENS7_ILi96EEEEEELi96ENS_6half_tEfNS_4arch4Sm80ELb0ELb1ELb0ELb1ELb1ELb1ELb1ELb1EEENS1_21CollectiveEpilogueFwdINS6_IJS8_SA_S9_EEENS6_IJNS7_ILi1EEESI_SI_EEESC_SE_Li128ELb1ELb1ELb1ELb0EEENS1_36VarlenDynamicPersistentTileSchedulerILi128ELi48ELi128ELi128ELb1ELb1ELb0ELb1ELb0ELb1EEEEEEEEEvNT_6ParamsE,@"STO_CUDA_ENTRY STV_DEFAULT"
_ZN7cutlass13device_kernelIN5flash19enable_sm80_to_sm89INS1_16FlashAttnFwdSm80INS1_25CollectiveMainloopFwdSm80ILi4ELi1ELb0EN4cute5tupleIJNS5_1CILi128EEENS7_ILi48EEENS7_ILi96EEEEEELi96ENS_6half_tEfNS_4arch4Sm80ELb0ELb1ELb0ELb1ELb1ELb1ELb1ELb1EEENS1_21CollectiveEpilogueFwdINS6_IJS8_SA_S9_EEENS6_IJNS7_ILi1EEESI_SI_EEESC_SE_Li128ELb1ELb1ELb1ELb0EEENS1_36VarlenDynamicPersistentTileSchedulerILi128ELi48ELi128ELi128ELb1ELb1ELb0ELb1ELb0ELb1EEEEEEEEEvNT_6ParamsE:
[----:B------:R-:W-:Y:S01]  /*0000*/  LDC R1, c[0x0][0x37c] ;  /* 0x0000df00ff017b82 */ /* 0x000fe20000000800 */
[----:B------:R-:W-:Y:S05]  /*0010*/  EXIT ;  /* 0x000000000000794d */ /* 0x000fea0003800000 */
.L_x_5:
        /* <DEDUP_REMOVED lines=14> */
.L_x_14:


//--------------------- .text._ZN7cutlass13device_kernelIN5flash19enable_sm80_to_sm89INS1_16FlashAttnFwdSm80INS1_25CollectiveMainloopFwdSm80ILi4ELi1ELb0EN4cute5tupleIJNS5_1CILi128EEENS7_ILi64EEENS7_ILi96EEEEEELi96ENS_6half_tEfNS_4arch4Sm80ELb1ELb0ELb0ELb0ELb1ELb0ELb1ELb1EEENS1_21CollectiveEpilogueFwdINS6_IJS8_SA_S9_EEENS6_IJNS7_ILi1EEESI_SI_EEESC_SE_Li128ELb0ELb1ELb1ELb0EEENS1_30DynamicPersistentTileSchedulerILi128ELi128ELb1ELb1ELb0EEEEEEEEEvNT_6ParamsE --------------------------
	.section	.text._ZN7cutlass13device_kernelIN5flash19enable_sm80_to_sm89INS1_16FlashAttnFwdSm80INS1_25CollectiveMainloopFwdSm80ILi4ELi1ELb0EN4cute5tupleIJNS5_1CILi128EEENS7_ILi64EEENS7_ILi96EEEEEELi96ENS_6half_tEfNS_4arch4Sm80ELb1ELb0ELb0ELb0ELb1ELb0ELb1ELb1EEENS1_21CollectiveEpilogueFwdINS6_IJS8_SA_S9_EEENS6_IJNS7_ILi1EEESI_SI_EEESC_SE_Li128ELb0ELb1ELb1ELb0EEENS1_30DynamicPersistentTileSchedulerILi128ELi128ELb1ELb1ELb0EEEEEEEEEvNT_6ParamsE,"ax",@progbits
	.align	128
.text._ZN7cutlass13device_kernelIN5flash19enable_sm80_to_sm89INS1_16FlashAttnFwdSm80INS1_25CollectiveMainloopFwdSm80ILi4ELi1ELb0EN4cute5tupleIJNS5_1CILi128EEENS7_ILi64EEENS7_ILi96EEEEEELi96ENS_6half_tEfNS_4arch4Sm80ELb1ELb0ELb0ELb0ELb1ELb0ELb1ELb1EEENS1_21CollectiveEpilogueFwdINS6_IJS8_SA_S9_EEENS6_IJNS7_ILi1EEESI_SI_EEESC_SE_Li128ELb0ELb1ELb1ELb0EEENS1_30DynamicPersistentTileSchedulerILi128ELi128ELb1ELb1ELb0EEEEEEEEEvNT_6ParamsE:
        .type           _ZN7cutlass13device_kernelIN5flash19enable_sm80_to_sm89INS1_16FlashAttnFwdSm80INS1_25CollectiveMainloopFwdSm80ILi4ELi1ELb0EN4cute5tupleIJNS5_1CILi128EEENS7_ILi64EEENS7_ILi96EEEEEELi96ENS_6half_tEfNS_4arch4Sm80ELb1ELb0ELb0ELb0ELb1ELb0ELb1ELb1EEENS1_21CollectiveEpilogueFwdINS6_IJS8_SA_S9_EEENS6_IJNS7_ILi1EEESI_SI_EEESC_SE_Li128ELb0ELb1ELb1ELb0EEENS1_30DynamicPersistentTileSchedulerILi128ELi128ELb1ELb1ELb0EEEEEEEEEvNT_6ParamsE,@function
        .size           _ZN7cutlass13device_kernelIN5flash19enable_sm80_to_sm89INS1_16FlashAttnFwdSm80INS1_25CollectiveMainloopFwdSm80ILi4ELi1ELb0EN4cute5tupleIJNS5_1CILi128EEENS7_ILi64EEENS7_ILi96EEEEEELi96ENS_6half_tEfNS_4arch4Sm80ELb1ELb0ELb0ELb0ELb1ELb0ELb1ELb1EEENS1_21CollectiveEpilogueFwdINS6_IJS8_SA_S9_EEENS6_IJNS7_ILi1EEESI_SI_EEESC_SE_Li128ELb0ELb1ELb1ELb0EEENS1_30DynamicPersistentTileSchedulerILi128ELi128ELb1ELb1ELb0EEEEEEEEEvNT_6ParamsE,(.L_x_15 - _ZN7cutlass13device_kernelIN5flash19enable_sm80_to_sm89INS1_16FlashAttnFwdSm80INS1_25CollectiveMainloopFwdSm80ILi4ELi1ELb0EN4cute5tupleIJNS5_1CILi128EEENS7_ILi64EEENS7_ILi96EEEEEELi96ENS_6half_tEfNS_4arch4Sm80ELb1ELb0ELb0ELb0ELb1ELb0ELb1ELb1EEENS1_21CollectiveEpilogueFwdINS6_IJS8_SA_S9_EEENS6_IJNS7_ILi1EEESI_SI_EEESC_SE_Li128ELb0ELb1ELb1ELb0EEENS1_30DynamicPersistentTileSchedulerILi128ELi128ELb1ELb1ELb0EEEEEEEEEvNT_6ParamsE)
        .other          _ZN7cutlass13device_kernelIN5flash19enable_sm80_to_sm89INS1_16FlashAttnFwdSm80INS1_25CollectiveMainloopFwdSm80ILi4ELi1ELb0EN4cute5tupleIJNS5_1CILi128EEENS7_ILi64EEENS7_ILi96EEEEEELi96ENS_6half_tEfNS_4arch4Sm80ELb1ELb0ELb0ELb0ELb1ELb0ELb1ELb1EEENS1_21CollectiveEpilogueFwdINS6_IJS8_SA_S9_EEENS6_IJNS7_ILi1EEESI_SI_EEESC_SE_Li128ELb0ELb1ELb1ELb0EEENS1_30DynamicPersistentTileSchedulerILi128ELi128ELb1ELb1ELb0EEEEEEEEEvNT_6ParamsE,@"STO_CUDA_ENTRY STV_DEFAULT"
_ZN7cutlass13device_kernelIN5flash19enable_sm80_to_sm89INS1_16FlashAttnFwdSm80INS1_25CollectiveMainloopFwdSm80ILi4ELi1ELb0EN4cute5tupleIJNS5_1CILi128EEENS7_ILi64EEENS7_ILi96EEEEEELi96ENS_6half_tEfNS_4arch4Sm80ELb1ELb0ELb0ELb0ELb1ELb0ELb1ELb1EEENS1_21CollectiveEpilogueFwdINS6_IJS8_SA_S9_EEENS6_IJNS7_ILi1EEESI_SI_EEESC_SE_Li128ELb0ELb1ELb1ELb0EEENS1_30DynamicPersistentTileSchedulerILi128ELi128ELb1ELb1ELb0EEEEEEEEEvNT_6ParamsE:
[----:B------:R-:W-:Y:S01]  /*0000*/  LDC R1, c[0x0][0x37c] ;  /* 0x0000df00ff017b82 */ /* 0x000fe20000000800 */
[----:B------:R-:W-:Y:S05]  /*0010*/  EXIT ;  /* 0x000000000000794d */ /* 0x000fea0003800000 */
.L_x_6:
        /* <DEDUP_REMOVED lines=14> */
.L_x_15:


//--------------------- .text._ZN7cutlass13device_kernelIN5flash19enable_sm80_to_sm89INS1_16FlashAttnFwdSm80INS1_25CollectiveMainloopFwdSm80ILi4ELi1ELb0EN4cute5tupleIJNS5_1CILi128EEENS7_ILi48EEENS7_ILi96EEEEEELi96ENS_6half_tEfNS_4arch4Sm80ELb1ELb0ELb0ELb1ELb1ELb0ELb1ELb1EEENS1_21CollectiveEpilogueFwdINS6_IJS8_SA_S9_EEENS6_IJNS7_ILi1EEESI_SI_EEESC_SE_Li128ELb1ELb1ELb1ELb0EEENS1_36VarlenDynamicPersistentTileSchedulerILi128ELi48ELi128ELi128ELb1ELb1ELb0ELb1ELb1ELb1EEEEEEEEEvNT_6ParamsE --------------------------
	.section	.text._ZN7cutlass13device_kernelIN5flash19enable_sm80_to_sm89INS1_16FlashAttnFwdSm80INS1_25CollectiveMainloopFwdSm80ILi4ELi1ELb0EN4cute5tupleIJNS5_1CILi128EEENS7_ILi48EEENS7_ILi96EEEEEELi96ENS_6half_tEfNS_4arch4Sm80ELb1ELb0ELb0ELb1ELb1ELb0ELb1ELb1EEENS1_21CollectiveEpilogueFwdINS6_IJS8_SA_S9_EEENS6_IJNS7_ILi1EEESI_SI_EEESC_SE_Li128ELb1ELb1ELb1ELb0EEENS1_36VarlenDynamicPersistentTileSchedulerILi128ELi48ELi128ELi128ELb1ELb1ELb0ELb1ELb1ELb1EEEEEEEEEvNT_6ParamsE,"ax",@progbits
	.align	128
.text._ZN7cutlass13device_kernelIN5flash19enable_sm80_to_sm89INS1_16FlashAttnFwdSm80INS1_25CollectiveMainloopFwdSm80ILi4ELi1ELb0EN4cute5tupleIJNS5_1CILi128EEENS7_ILi48EEENS7_ILi96EEEEEELi96ENS_6half_tEfNS_4arch4Sm80ELb1ELb0ELb0ELb1ELb1ELb0ELb1ELb1EEENS1_21CollectiveEpilogueFwdINS6_IJS8_SA_S9_EEENS6_IJNS7_ILi1EEESI_SI_EEESC_SE_Li128ELb1ELb1ELb1ELb0EEENS1_36VarlenDynamicPersistentTileSchedulerILi128ELi48ELi128ELi128ELb1ELb1ELb0ELb1ELb1ELb1EEEEEEEEEvNT_6ParamsE:
        .type           _ZN7cutlass13device_kernelIN5flash19enable_sm80_to_sm89INS1_16FlashAttnFwdSm80INS1_25CollectiveMainloopFwdSm80ILi4ELi1ELb0EN4cute5tupleIJNS5_1CILi128EEENS7_ILi48EEENS7_ILi96EEEEEELi96ENS_6half_tEfNS_4arch4Sm80ELb1ELb0ELb0ELb1ELb1ELb0ELb1ELb1EEENS1_21CollectiveEpilogueFwdINS6_IJS8_SA_S9_EEENS6_IJNS7_ILi1EEESI_SI_EEESC_SE_Li128ELb1ELb1ELb1ELb0EEENS1_36VarlenDynamicPersistentTileSchedulerILi128ELi48ELi128ELi128ELb1ELb1ELb0ELb1ELb1ELb1EEEEEEEEEvNT_6ParamsE,@function
        .size           _ZN7cutlass13device_kernelIN5flash19enable_sm80_to_sm89INS1_16FlashAttnFwdSm80INS1_25CollectiveMainloopFwdSm80ILi4ELi1ELb0EN4cute5tupleIJNS5_1CILi128EEENS7_ILi48EEENS7_ILi96EEEEEELi96ENS_6half_tEfNS_4arch4Sm80ELb1ELb0ELb0ELb1ELb1ELb0ELb1ELb1EEENS1_21CollectiveEpilogueFwdINS6_IJS8_SA_S9_EEENS6_IJNS7_ILi1EEESI_SI_EEESC_SE_Li128ELb1ELb1ELb1ELb0EEENS1_36VarlenDynamicPersistentTileSchedulerILi128ELi48ELi128ELi128ELb1ELb1ELb0ELb1ELb1ELb1EEEEEEEEEvNT_6ParamsE,(.L_x_16 - _ZN7cutlass13device_kernelIN5flash19enable_sm80_to_sm89INS1_16FlashAttnFwdSm80INS1_25CollectiveMainloopFwdSm80ILi4ELi1ELb0EN4cute5tupleIJNS5_1CILi128EEENS7_ILi48EEENS7_ILi96EEEEEELi96ENS_6half_tEfNS_4arch4Sm80ELb1ELb0ELb0ELb1ELb1ELb0ELb1ELb1EEENS1_21CollectiveEpilogueFwdINS6_IJS8_SA_S9_EEENS6_IJNS7_ILi1EEESI_SI_EEESC_SE_Li128ELb1ELb1ELb1ELb0EEENS1_36VarlenDynamicPersistentTileSchedulerILi128ELi48ELi128ELi128ELb1ELb1ELb0ELb1ELb1ELb1EEEEEEEEEvNT_6ParamsE)
        .other          _ZN7cutlass13device_kernelIN5flash19enable_sm80_to_sm89INS1_16FlashAttnFwdSm80INS1_25CollectiveMainloopFwdSm80ILi4ELi1ELb0EN4cute5tupleIJNS5_1CILi128EEENS7_ILi48EEENS7_ILi96EEEEEELi96ENS_6half_tEfNS_4arch4Sm80ELb1ELb0ELb0ELb1ELb1ELb0ELb1ELb1EEENS1_21CollectiveEpilogueFwdINS6_IJS8_SA_S9_EEENS6_IJNS7_ILi1EEESI_SI_EEESC_SE_Li128ELb1ELb1ELb1ELb0EEENS1_36VarlenDynamicPersistentTileSchedulerILi128ELi48ELi128ELi128ELb1ELb1ELb0ELb1ELb1ELb1EEEEEEEEEvNT_6ParamsE,@"STO_CUDA_ENTRY STV_DEFAULT"
_ZN7cutlass13device_kernelIN5flash19enable_sm80_to_sm89INS1_16FlashAttnFwdSm80INS1_25CollectiveMainloopFwdSm80ILi4ELi1ELb0EN4cute5tupleIJNS5_1CILi128EEENS7_ILi48EEENS7_ILi96EEEEEELi96ENS_6half_tEfNS_4arch4Sm80ELb1ELb0ELb0ELb1ELb1ELb0ELb1ELb1EEENS1_21CollectiveEpilogueFwdINS6_IJS8_SA_S9_EEENS6_IJNS7_ILi1EEESI_SI_EEESC_SE_Li128ELb1ELb1ELb1ELb0EEENS1_36VarlenDynamicPersistentTileSchedulerILi128ELi48ELi128ELi128ELb1ELb1ELb0ELb1ELb1ELb1EEEEEEEEEvNT_6ParamsE:
[----:B------:R-:W-:Y:S01]  /*0000*/  LDC R1, c[0x0][0x37c] ;  /* 0x0000df00ff017b82 */ /* 0x000fe20000000800 */
[----:B------:R-:W-:Y:S05]  /*0010*/  EXIT ;  /* 0x000000000000794d */ /* 0x000fea0003800000 */
.L_x_7:
        /* <DEDUP_REMOVED lines=14> */
.L_x_16:


//--------------------- .text._ZN7cutlass13device_kernelIN5flash19enable_sm80_to_sm89INS1_16FlashAttnFwdSm80INS1_25CollectiveMainloopFwdSm80ILi4ELi1ELb0EN4cute5tupleIJNS5_1CILi128EEENS7_ILi48EEENS7_ILi96EEEEEELi96ENS_6half_tEfNS_4arch4Sm80ELb1ELb0ELb0ELb1ELb1ELb1ELb1ELb1EEENS1_21CollectiveEpilogueFwdINS6_IJS8_SA_S9_EEENS6_IJNS7_ILi1EEESI_SI_EEESC_SE_Li128ELb1ELb1ELb1ELb0EEENS1_36VarlenDynamicPersistentTileSchedulerILi128ELi48ELi128ELi128ELb1ELb1ELb0ELb1ELb1ELb1EEEEEEEEEvNT_6ParamsE --------------------------
	.section	.text._ZN7cutlass13device_kernelIN5flash19enable_sm80_to_sm89INS1_16FlashAttnFwdSm80INS1_25CollectiveMainloopFwdSm80ILi4ELi1ELb0EN4cute5tupleIJNS5_1CILi128EEENS7_ILi48EEENS7_ILi96EEEEEELi96ENS_6half_tEfNS_4arch4Sm80ELb1ELb0ELb0ELb1ELb1ELb1ELb1ELb1EEENS1_21CollectiveEpilogueFwdINS6_IJS8_SA_S9_EEENS6_IJNS7_ILi1EEESI_SI_EEESC_SE_Li128ELb1ELb1ELb1ELb0EEENS1_36VarlenDynamicPersistentTileSchedulerILi128ELi48ELi128ELi128ELb1ELb1ELb0ELb1ELb1ELb1EEEEEEEEEvNT_6ParamsE,"ax",@progbits
	.align	128
.text._ZN7cutlass13device_kernelIN5flash19enable_sm80_to_sm89INS1_16FlashAttnFwdSm80INS1_25CollectiveMainloopFwdSm80ILi4ELi1ELb0EN4cute5tupleIJNS5_1CILi128EEENS7_ILi48EEENS7_ILi96EEEEEELi96ENS_6half_tEfNS_4arch4Sm80ELb1ELb0ELb0ELb1ELb1ELb1ELb1ELb1EEENS1_21CollectiveEpilogueFwdINS6_IJS8_SA_S9_EEENS6_IJNS7_ILi1EEESI_SI_EEESC_SE_Li128ELb1ELb1ELb1ELb0EEENS1_36VarlenDynamicPersistentTileSchedulerILi128ELi48ELi128ELi128ELb1ELb1ELb0ELb1ELb1ELb1EEEEEEEEEvNT_6ParamsE:
        .type           _ZN7cutlass13device_kernelIN5flash19enable_sm80_to_sm89INS1_16FlashAttnFwdSm80INS1_25CollectiveMainloopFwdSm80ILi4ELi1ELb0EN4cute5tupleIJNS5_1CILi128EEENS7_ILi48EEENS7_ILi96EEEEEELi96ENS_6half_tEfNS_4arch4Sm80ELb1ELb0ELb0ELb1ELb1ELb1ELb1ELb1EEENS1_21CollectiveEpilogueFwdINS6_IJS8_SA_S9_EEENS6_IJNS7_ILi1EEESI_SI_EEESC_SE_Li128ELb1ELb1ELb1ELb0EEENS1_36VarlenDynamicPersistentTileSchedulerILi128ELi48ELi128ELi128ELb1ELb1ELb0ELb1ELb1ELb1EEEEEEEEEvNT_6ParamsE,@function
        .size           _ZN7cutlass13device_kernelIN5flash19enable_sm80_to_sm89INS1_16FlashAttnFwdSm80INS1_25CollectiveMainloopFwdSm80ILi4ELi1ELb0EN4cute5tupleIJNS5_1CILi128EEENS7_ILi48EEENS7_ILi96EEEEEELi96ENS_6half_tEfNS_4arch4Sm80ELb1ELb0ELb0ELb1ELb1ELb1ELb1ELb1EEENS1_21CollectiveEpilogueFwdINS6_IJS8_SA_S9_EEENS6_IJNS7_ILi1EEESI_SI_EEESC_SE_Li128ELb1ELb1ELb1ELb0EEENS1_36VarlenDynamicPersistentTileSchedulerILi128ELi48ELi128ELi128ELb1ELb1ELb0ELb1ELb1ELb1EEEEEEEEEvNT_6ParamsE,(.L_x_17 - _ZN7cutlass13device_kernelIN5flash19enable_sm80_to_sm89INS1_16FlashAttnFwdSm80INS1_25CollectiveMainloopFwdSm80ILi4ELi1ELb0EN4cute5tupleIJNS5_1CILi128EEENS7_ILi48EEENS7_ILi96EEEEEELi96ENS_6half_tEfNS_4arch4Sm80ELb1ELb0ELb0ELb1ELb1ELb1ELb1ELb1EEENS1_21CollectiveEpilogueFwdINS6_IJS8_SA_S9_EEENS6_IJNS7_ILi1EEESI_SI_EEESC_SE_Li128ELb1ELb1ELb1ELb0EEENS1_36VarlenDynamicPersistentTileSchedulerILi128ELi48ELi128ELi128ELb1ELb1ELb0ELb1ELb1ELb1EEEEEEEEEvNT_6ParamsE)
        .other          _ZN7cutlass13device_kernelIN5flash19enable_sm80_to_sm89INS1_16FlashAttnFwdSm80INS1_25CollectiveMainloopFwdSm80ILi4ELi1ELb0EN4cute5tupleIJNS5_1CILi128EEENS7_ILi48EEENS7_ILi96EEEEEELi96ENS_6half_tEfNS_4arch4Sm80ELb1ELb0ELb0ELb1ELb1ELb1ELb1ELb1EEENS1_21CollectiveEpilogueFwdINS6_IJS8_SA_S9_EEENS6_IJNS7_ILi1EEESI_SI_EEESC_SE_Li128ELb1ELb1ELb1ELb0EEENS1_36VarlenDynamicPersistentTileSchedulerILi128ELi48ELi128ELi128ELb1ELb1ELb0ELb1ELb1ELb1EEEEEEEEEvNT_6ParamsE,@"STO_CUDA_ENTRY STV_DEFAULT"
_ZN7cutlass13device_kernelIN5flash19enable_sm80_to_sm89INS1_16FlashAttnFwdSm80INS1_25CollectiveMainloopFwdSm80ILi4ELi1ELb0EN4cute5tupleIJNS5_1CILi128EEENS7_ILi48EEENS7_ILi96EEEEEELi96ENS_6half_tEfNS_4arch4Sm80ELb1ELb0ELb0ELb1ELb1ELb1ELb1ELb1EEENS1_21CollectiveEpilogueFwdINS6_IJS8_SA_S9_EEENS6_IJNS7_ILi1EEESI_SI_EEESC_SE_Li128ELb1ELb1ELb1ELb0EEENS1_36VarlenDynamicPersistentTileSchedulerILi128ELi48ELi128ELi128ELb1ELb1ELb0ELb1ELb1ELb1EEEEEEEEEvNT_6ParamsE:
[----:B------:R-:W-:Y:S01]  /*0000*/  LDC R1, c[0x0][0x37c] ;  /* 0x0000df00ff017b82 */ /* 0x000fe20000000800 */
[----:B------:R-:W-:Y:S05]  /*0010*/  EXIT ;  /* 0x000000000000794d */ /* 0x000fea0003800000 */
.L_x_8:
        /* <DEDUP_REMOVED lines=14> */
.L_x_17:


//--------------------- .nv.shared.reserved.0     --------------------------
	.section	.nv.shared.reserved.0,"aw",@nobits
	.weak		__nv_reservedSMEM_offset_0_alias
	.size		__nv_reservedSMEM_offset_0_alias, 0, 64
	.other		__nv_reservedSMEM_offset_0_alias,@"STO_CUDA_RESERVED_SHARED STV_DEFAULT"
__nv_reservedSMEM_offset_0_alias:
	.zero		0
	.zero		64


//--------------------- .nv.global                --------------------------
	.section	.nv.global,"aw",@nobits
.nv.global:
	.type		_ZN77_INTERNAL_43084670_41_flash_fwd_hdim96_fp16_paged_split_sm80_cu_9d2915ae_36514cute1_E,@object
	.size		_ZN77_INTERNAL_43084670_41_flash_fwd_hdim96_fp16_paged_split_sm80_cu_9d2915ae_36514cute1_E,(_ZN77_INTERNAL_43084670_41_flash_fwd_hdim96_fp16_paged_split_sm80_cu_9d2915ae_36514cuda3std3__45__cpo6cbeginE - _ZN77_INTERNAL_43084670_41_flash_fwd_hdim96_fp16_paged_split_sm80_cu_9d2915ae_36514cute1_E)
_ZN77_INTERNAL_43084670_41_flash_fwd_hdim96_fp16_paged_split_sm80_cu_9d2915ae_36514cute1_E:
	.zero		1
	.type		_ZN77_INTERNAL_43084670_41_flash_fwd_hdim96_fp16_paged_split_sm80_cu_9d2915ae_36514cuda3std3__45__cpo6cbeginE,@object
	.size		_ZN77_INTERNAL_43084670_41_flash_fwd_hdim96_fp16_paged_split_sm80_cu_9d2915ae_36514cuda3std3__45__cpo6cbeginE,(_ZN77_INTERNAL_43084670_41_flash_fwd_hdim96_fp16_paged_split_sm80_cu_9d2915ae_36514cuda3std3__48in_placeE - _ZN77_INTERNAL_43084670_41_flash_fwd_hdim96_fp16_paged_split_sm80_cu_9d2915ae_36514cuda3std3__45__cpo6cbeginE)
_ZN77_INTERNAL_43084670_41_flash_fwd_hdim96_fp16_paged_split_sm80_cu_9d2915ae_36514cuda3std3__45__cpo6cbeginE:
	.zero		1
	.type		_ZN77_INTERNAL_43084670_41_flash_fwd_hdim96_fp16_paged_split_sm80_cu_9d2915ae_36514cuda3std3__48in_placeE,@object
	.size		_ZN77_INTERNAL_43084670_41_flash_fwd_hdim96_fp16_paged_split_sm80_cu_9d2915ae_36514cuda3std3__48in_placeE,(_ZN77_INTERNAL_43084670_41_flash_fwd_hdim96_fp16_paged_split_sm80_cu_9d2915ae_36514cuda3std6ranges3__45__cpo9iter_moveE - _ZN77_INTERNAL_43084670_41_flash_fwd_hdim96_fp16_paged_split_sm80_cu_9d2915ae_36514cuda3std3__48in_placeE)
_ZN77_INTERNAL_43084670_41_flash_fwd_hdim96_fp16_paged_split_sm80_cu_9d2915ae_36514cuda3std3__48in_placeE:
	.zero		1
	.type		_ZN77_INTERNAL_43084670_41_flash_fwd_hdim96_fp16_paged_split_sm80_cu_9d2915ae_36514cuda3std6ranges3__45__cpo9iter_moveE,@object
	.size		_ZN77_INTERNAL_43084670_41_flash_fwd_hdim96_fp16_paged_split_sm80_cu_9d2915ae_36514cuda3std6ranges3__45__cpo9iter_moveE,(_ZN77_INTERNAL_43084670_41_flash_fwd_hdim96_fp16_paged_split_sm80_cu_9d2915ae_36514cuda3std3__45__cpo5beginE - _ZN77_INTERNAL_43084670_41_flash_fwd_hdim96_fp16_paged_split_sm80_cu_9d2915ae_36514cuda3std6ranges3__45__cpo9iter_moveE)
_ZN77_INTERNAL_43084670_41_flash_fwd_hdim96_fp16_paged_split_sm80_cu_9d2915ae_36514cuda3std6ranges3__45__cpo9iter_moveE:
	.zero		1
	.type		_ZN77_INTERNAL_43084670_41_flash_fwd_hdim96_fp16_paged_split_sm80_cu_9d2915ae_36514cuda3std3__45__cpo5beginE,@object
	.size		_ZN77_INTERNAL_43084670_41_flash_fwd_hdim96_fp16_paged_split_sm80_cu_9d2915ae_36514cuda3std3__45__cpo5beginE,(_ZN77_INTERNAL_43084670_41_flash_fwd_hdim96_fp16_paged_split_sm80_cu_9d2915ae_36514cuda3std3__479_GLOBAL__N__43084670_41_flash_fwd_hdim96_fp16_paged_split_sm80_cu_9d2915ae_36516ignoreE - _ZN77_INTERNAL_43084670_41_flash_fwd_hdim96_fp16_paged_split_sm80_cu_9d2915ae_36514cuda3std3__45__cpo5beginE)
_ZN77_INTERNAL_43084670_41_flash_fwd_hdim96_fp16_paged_split_sm80_cu_9d2915ae_36514cuda3std3__45__cpo5beginE:
	.zero		1
	.type		_ZN77_INTERNAL_43084670_41_flash_fwd_hdim96_fp16_paged_split_sm80_cu_9d2915ae_36514cuda3std3__479_GLOBAL__N__43084670_41_flash_fwd_hdim96_fp16_paged_split_sm80_cu_9d2915ae_36516ignoreE,@object
	.size		_ZN77_INTERNAL_43084670_41_flash_fwd_hdim96_fp16_paged_split_sm80_cu_9d2915ae_36514cuda3std3__479_GLOBAL__N__43084670_41_flash_fwd_hdim96_fp16_paged_split_sm80_cu_9d2915ae_36516ignoreE,(_ZN77_INTERNAL_43084670_41_flash_fwd_hdim96_fp16_paged_split_sm80_cu_9d2915ae_36514cute7productE - _ZN77_INTERNAL_43084670_41_flash_fwd_hdim96_fp16_paged_split_sm80_cu_9d2915ae_36514cuda3std3__479_GLOBAL__N__43084670_41_flash_fwd_hdim96_fp16_paged_split_sm80_cu_9d2915ae_36516ignoreE)
_ZN77_INTERNAL_43084670_41_flash_fwd_hdim96_fp16_paged_split_sm80_cu_9d2915ae_36514cuda3std3__479_GLOBAL__N__43084670_41_flash_fwd_hdim96_fp16_paged_split_sm80_cu_9d2915ae_36516ignoreE:
	.zero		1
	.type		_ZN77_INTERNAL_43084670_41_flash_fwd_hdim96_fp16_paged_split_sm80_cu_9d2915ae_36514cute7productE,@object
	.size		_ZN77_INTERNAL_43084670_41_flash_fwd_hdim96_fp16_paged_split_sm80_cu_9d2915ae_36514cute7productE,(_ZN77_INTERNAL_43084670_41_flash_fwd_hdim96_fp16_paged_split_sm80_cu_9d2915ae_36514cuda3std3__45__cpo3endE - _ZN77_INTERNAL_43084670_41_flash_fwd_hdim96_fp16_paged_split_sm80_cu_9d2915ae_36514cute7productE)
_ZN77_INTERNAL_43084670_41_flash_fwd_hdim96_fp16_paged_split_sm80_cu_9d2915ae_36514cute7productE:
	.zero		1
	.type		_ZN77_INTERNAL_43084670_41_flash_fwd_hdim96_fp16_paged_split_sm80_cu_9d2915ae_36514cuda3std3__45__cpo3endE,@object
	.size		_ZN77_INTERNAL_43084670_41_flash_fwd_hdim96_fp16_paged_split_sm80_cu_9d2915ae_36514cuda3std3__45__cpo3endE,(_ZN77_INTERNAL_43084670_41_flash_fwd_hdim96_fp16_paged_split_sm80_cu_9d2915ae_36514cuda3std3__419piecewise_constructE - _ZN77_INTERNAL_43084670_41_flash_fwd_hdim96_fp16_paged_split_sm80_cu_9d2915ae_36514cuda3std3__45__cpo3endE)
_ZN77_INTERNAL_43084670_41_flash_fwd_hdim96_fp16_paged_split_sm80_cu_9d2915ae_36514cuda3std3__45__cpo3endE:
	.zero		1
	.type		_ZN77_INTERNAL_43084670_41_flash_fwd_hdim96_fp16_paged_split_sm80_cu_9d2915ae_36514cuda3std3__419piecewise_constructE,@object
	.size		_ZN77_INTERNAL_43084670_41_flash_fwd_hdim96_fp16_paged_split_sm80_cu_9d2915ae_36514cuda3std3__419piecewise_constructE,(_ZN77_INTERNAL_43084670_41_flash_fwd_hdim96_fp16_paged_split_sm80_cu_9d2915ae_36514cuda3std3__45__cpo4cendE - _ZN77_INTERNAL_43084670_41_flash_fwd_hdim96_fp16_paged_split_sm80_cu_9d2915ae_36514cuda3std3__419piecewise_constructE)
_ZN77_INTERNAL_43084670_41_flash_fwd_hdim96_fp16_paged_split_sm80_cu_9d2915ae_36514cuda3std3__419piecewise_constructE:
	.zero		1
	.type		_ZN77_INTERNAL_43084670_41_flash_fwd_hdim96_fp16_paged_split_sm80_cu_9d2915ae_36514cuda3std3__45__cpo4cendE,@object
	.size		_ZN77_INTERNAL_43084670_41_flash_fwd_hdim96_fp16_paged_split_sm80_cu_9d2915ae_36514cuda3std3__45__cpo4cendE,(_ZN77_INTERNAL_43084670_41_flash_fwd_hdim96_fp16_paged_split_sm80_cu_9d2915ae_36514cuda3std6ranges3__45__cpo4swapE - _ZN77_INTERNAL_43084670_41_flash_fwd_hdim96_fp16_paged_split_sm80_cu_9d2915ae_36514cuda3std3__45__cpo4cendE)
_ZN77_INTERNAL_43084670_41_flash_fwd_hdim96_fp16_paged_split_sm80_cu_9d2915ae_36514cuda3std3__45__cpo4cendE:
	.zero		1
	.type		_ZN77_INTERNAL_43084670_41_flash_fwd_hdim96_fp16_paged_split_sm80_cu_9d2915ae_36514cuda3std6ranges3__45__cpo4swapE,@object
	.size		_ZN77_INTERNAL_43084670_41_flash_fwd_hdim96_fp16_paged_split_sm80_cu_9d2915ae_36514cuda3std6ranges3__45__cpo4swapE,(.L_7 - _ZN77_INTERNAL_43084670_41_flash_fwd_hdim96_fp16_paged_split_sm80_cu_9d2915ae_36514cuda3std6ranges3__45__cpo4swapE)
_ZN77_INTERNAL_43084670_41_flash_fwd_hdim96_fp16_paged_split_sm80_cu_9d2915ae_36514cuda3std6ranges3__45__cpo4swapE:
	.zero		1
.L_7:


//--------------------- .nv.constant0._ZN7cutlass13device_kernelIN5flash19enable_sm80_to_sm89INS1_16FlashAttnFwdSm80INS1_25CollectiveMainloopFwdSm80ILi4ELi1ELb0EN4cute5tupleIJNS5_1CILi128EEENS7_ILi64EEENS7_ILi96EEEEEELi96ENS_6half_tEfNS_4arch4Sm80ELb0ELb0ELb0ELb0ELb1ELb0ELb1ELb1EEENS1_21CollectiveEpilogueFwdINS6_IJS8_SA_S9_EEENS6_IJNS7_ILi1EEESI_SI_EEESC_SE_Li128ELb0ELb1ELb1ELb0EEENS1_19SingleTileSchedulerILb0ELb1ELb1ELi128EEEEEEEEEvNT_6ParamsE --------------------------
	.section	.nv.constant0._ZN7cutlass13device_kernelIN5flash19enable_sm80_to_sm89INS1_16FlashAttnFwdSm80INS1_25CollectiveMainloopFwdSm80ILi4ELi1ELb0EN4cute5tupleIJNS5_1CILi128EEENS7_ILi64EEENS7_ILi96EEEEEELi96ENS_6half_tEfNS_4arch4Sm80ELb0ELb0ELb0ELb0ELb1ELb0ELb1ELb1EEENS1_21CollectiveEpilogueFwdINS6_IJS8_SA_S9_EEENS6_IJNS7_ILi1EEESI_SI_EEESC_SE_Li128ELb0ELb1ELb1ELb0EEENS1_19SingleTileSchedulerILb0ELb1ELb1ELi128EEEEEEEEEvNT_6ParamsE,"a",@progbits
	.sectionflags	@""
	.align	4
.nv.constant0._ZN7cutlass13device_kernelIN5flash19enable_sm80_to_sm89INS1_16FlashAttnFwdSm80INS1_25CollectiveMainloopFwdSm80ILi4ELi1ELb0EN4cute5tupleIJNS5_1CILi128EEENS7_ILi64EEENS7_ILi96EEEEEELi96ENS_6half_tEfNS_4arch4Sm80ELb0ELb0ELb0ELb0ELb1ELb0ELb1ELb1EEENS1_21CollectiveEpilogueFwdINS6_IJS8_SA_S9_EEENS6_IJNS7_ILi1EEESI_SI_EEESC_SE_Li128ELb0ELb1ELb1ELb0EEENS1_19SingleTileSchedulerILb0ELb1ELb1ELi128EEEEEEEEEvNT_6ParamsE:
	.zero		1944


//--------------------- .nv.constant0._ZN7cutlass13device_kernelIN5flash19enable_sm80_to_sm89INS1_16FlashAttnFwdSm80INS1_25CollectiveMainloopFwdSm80ILi4ELi1ELb0EN4cute5tupleIJNS5_1CILi128EEENS7_ILi48EEENS7_ILi96EEEEEELi96ENS_6half_tEfNS_4arch4Sm80ELb0ELb0ELb0ELb1ELb1ELb0ELb1ELb1EEENS1_21CollectiveEpilogueFwdINS6_IJS8_SA_S9_EEENS6_IJNS7_ILi1EEESI_SI_EEESC_SE_Li128ELb1ELb1ELb1ELb0EEENS1_36VarlenDynamicPersistentTileSchedulerILi128ELi48ELi128ELi128ELb1ELb1ELb0ELb0ELb1ELb1EEEEEEEEEvNT_6ParamsE --------------------------
	.section	.nv.constant0._ZN7cutlass13device_kernelIN5flash19enable_sm80_to_sm89INS1_16FlashAttnFwdSm80INS1_25CollectiveMainloopFwdSm80ILi4ELi1ELb0EN4cute5tupleIJNS5_1CILi128EEENS7_ILi48EEENS7_ILi96EEEEEELi96ENS_6half_tEfNS_4arch4Sm80ELb0ELb0ELb0ELb1ELb1ELb0ELb1ELb1EEENS1_21CollectiveEpilogueFwdINS6_IJS8_SA_S9_EEENS6_IJNS7_ILi1EEESI_SI_EEESC_SE_Li128ELb1ELb1ELb1ELb0EEENS1_36VarlenDynamicPersistentTileSchedulerILi128ELi48ELi128ELi128ELb1ELb1ELb0ELb0ELb1ELb1EEEEEEEEEvNT_6ParamsE,"a",@progbits
	.sectionflags	@""
	.align	4
.nv.constant0._ZN7cutlass13device_kernelIN5flash19enable_sm80_to_sm89INS1_16FlashAttnFwdSm80INS1_25CollectiveMainloopFwdSm80ILi4ELi1ELb0EN4cute5tupleIJNS5_1CILi128EEENS7_ILi48EEENS7_ILi96EEEEEELi96ENS_6half_tEfNS_4arch4Sm80ELb0ELb0ELb0ELb1ELb1ELb0ELb1ELb1EEENS1_21CollectiveEpilogueFwdINS6_IJS8_SA_S9_EEENS6_IJNS7_ILi1EEESI_SI_EEESC_SE_Li128ELb1ELb1ELb1ELb0EEENS1_36VarlenDynamicPersistentTileSchedulerILi128ELi48ELi128ELi128ELb1ELb1ELb0ELb0ELb1ELb1EEEEEEEEEvNT_6ParamsE:
	.zero		1976


//--------------------- .nv.constant0._ZN7cutlass13device_kernelIN5flash19enable_sm80_to_sm89INS1_16FlashAttnFwdSm80INS1_25CollectiveMainloopFwdSm80ILi4ELi1ELb0EN4cute5tupleIJNS5_1CILi128EEENS7_ILi48EEENS7_ILi96EEEEEELi96ENS_6half_tEfNS_4arch4Sm80ELb0ELb0ELb0ELb1ELb1ELb1ELb1ELb1EEENS1_21CollectiveEpilogueFwdINS6_IJS8_SA_S9_EEENS6_IJNS7_ILi1EEESI_SI_EEESC_SE_Li128ELb1ELb1ELb1ELb0EEENS1_36VarlenDynamicPersistentTileSchedulerILi128ELi48ELi128ELi128ELb1ELb1ELb0ELb0ELb1ELb1EEEEEEEEEvNT_6ParamsE --------------------------
	.section	.nv.constant0._ZN7cutlass13device_kernelIN5flash19enable_sm80_to_sm89INS1_16FlashAttnFwdSm80INS1_25CollectiveMainloopFwdSm80ILi4ELi1ELb0EN4cute5tupleIJNS5_1CILi128EEENS7_ILi48EEENS7_ILi96EEEEEELi96ENS_6half_tEfNS_4arch4Sm80ELb0ELb0ELb0ELb1ELb1ELb1ELb1ELb1EEENS1_21CollectiveEpilogueFwdINS6_IJS8_SA_S9_EEENS6_IJNS7_ILi1EEESI_SI_EEESC_SE_Li128ELb1ELb1ELb1ELb0EEENS1_36VarlenDynamicPersistentTileSchedulerILi128ELi48ELi128ELi128ELb1ELb1ELb0ELb0ELb1ELb1EEEEEEEEEvNT_6ParamsE,"a",@progbits
	.sectionflags	@""
	.align	4
.nv.constant0._ZN7cutlass13device_kernelIN5flash19enable_sm80_to_sm89INS1_16FlashAttnFwdSm80INS1_25CollectiveMainloopFwdSm80ILi4ELi1ELb0EN4cute5tupleIJNS5_1CILi128EEENS7_ILi48EEENS7_ILi96EEEEEELi96ENS_6half_tEfNS_4arch4Sm80ELb0ELb0ELb0ELb1ELb1ELb1ELb1ELb1EEENS1_21CollectiveEpilogueFwdINS6_IJS8_SA_S9_EEENS6_IJNS7_ILi1EEESI_SI_EEESC_SE_Li128ELb1ELb1ELb1ELb0EEENS1_36VarlenDynamicPersistentTileSchedulerILi128ELi48ELi128ELi128ELb1ELb1ELb0ELb0ELb1ELb1EEEEEEEEEvNT_6ParamsE:
	.zero		1976


//--------------------- .nv.constant0._ZN7cutlass13device_kernelIN5flash19enable_sm80_to_sm89INS1_16FlashAttnFwdSm80INS1_25CollectiveMainloopFwdSm80ILi4ELi1ELb0EN4cute5tupleIJNS5_1CILi128EEENS7_ILi48EEENS7_ILi96EEEEEELi96ENS_6half_tEfNS_4arch4Sm80ELb0ELb1ELb0ELb0ELb1ELb0ELb1ELb1EEENS1_21CollectiveEpilogueFwdINS6_IJS8_SA_S9_EEENS6_IJNS7_ILi1EEESI_SI_EEESC_SE_Li128ELb0ELb1ELb1ELb0EEENS1_19SingleTileSchedulerILb0ELb1ELb1ELi128EEEEEEEEEvNT_6ParamsE --------------------------
	.section	.nv.constant0._ZN7cutlass13device_kernelIN5flash19enable_sm80_to_sm89INS1_16FlashAttnFwdSm80INS1_25CollectiveMainloopFwdSm80ILi4ELi1ELb0EN4cute5tupleIJNS5_1CILi128EEENS7_ILi48EEENS7_ILi96EEEEEELi96ENS_6half_tEfNS_4arch4Sm80ELb0ELb1ELb0ELb0ELb1ELb0ELb1ELb1EEENS1_21CollectiveEpilogueFwdINS6_IJS8_SA_S9_EEENS6_IJNS7_ILi1EEESI_SI_EEESC_SE_Li128ELb0ELb1ELb1ELb0EEENS1_19SingleTileSchedulerILb0ELb1ELb1ELi128EEEEEEEEEvNT_6ParamsE,"a",@progbits
	.sectionflags	@""
	.align	4
.nv.constant0._ZN7cutlass13device_kernelIN5flash19enable_sm80_to_sm89INS1_16FlashAttnFwdSm80INS1_25CollectiveMainloopFwdSm80ILi4ELi1ELb0EN4cute5tupleIJNS5_1CILi128EEENS7_ILi48EEENS7_ILi96EEEEEELi96ENS_6half_tEfNS_4arch4Sm80ELb0ELb1ELb0ELb0ELb1ELb0ELb1ELb1EEENS1_21CollectiveEpilogueFwdINS6_IJS8_SA_S9_EEENS6_IJNS7_ILi1EEESI_SI_EEESC_SE_Li128ELb0ELb1ELb1ELb0EEENS1_19SingleTileSchedulerILb0ELb1ELb1ELi128EEEEEEEEEvNT_6ParamsE:
	.zero		1944


//--------------------- .nv.constant0._ZN7cutlass13device_kernelIN5flash19enable_sm80_to_sm89INS1_16FlashAttnFwdSm80INS1_25CollectiveMainloopFwdSm80ILi4ELi1ELb0EN4cute5tupleIJNS5_1CILi128EEENS7_ILi48EEENS7_ILi96EEEEEELi96ENS_6half_tEfNS_4arch4Sm80ELb0ELb1ELb0ELb1ELb1ELb0ELb1ELb1EEENS1_21CollectiveEpilogueFwdINS6_IJS8_SA_S9_EEENS6_IJNS7_ILi1EEESI_SI_EEESC_SE_Li128ELb1ELb1ELb1ELb0EEENS1_36VarlenDynamicPersistentTileSchedulerILi128ELi48ELi128ELi128ELb1ELb1ELb0ELb1ELb0ELb1EEEEEEEEEvNT_6ParamsE --------------------------
	.section	.nv.constant0._ZN7cutlass13device_kernelIN5flash19enable_sm80_to_sm89INS1_16FlashAttnFwdSm80INS1_25CollectiveMainloopFwdSm80ILi4ELi1ELb0EN4cute5tupleIJNS5_1CILi128EEENS7_ILi48EEENS7_ILi96EEEEEELi96ENS_6half_tEfNS_4arch4Sm80ELb0ELb1ELb0ELb1ELb1ELb0ELb1ELb1EEENS1_21CollectiveEpilogueFwdINS6_IJS8_SA_S9_EEENS6_IJNS7_ILi1EEESI_SI_EEESC_SE_Li128ELb1ELb1ELb1ELb0EEENS1_36VarlenDynamicPersistentTileSchedulerILi128ELi48ELi128ELi128ELb1ELb1ELb0ELb1ELb0ELb1EEEEEEEEEvNT_6ParamsE,"a",@progbits
	.sectionflags	@""
	.align	4
.nv.constant0._ZN7cutlass13device_kernelIN5flash19enable_sm80_to_sm89INS1_16FlashAttnFwdSm80INS1_25CollectiveMainloopFwdSm80ILi4ELi1ELb0EN4cute5tupleIJNS5_1CILi128EEENS7_ILi48EEENS7_ILi96EEEEEELi96ENS_6half_tEfNS_4arch4Sm80ELb0ELb1ELb0ELb1ELb1ELb0ELb1ELb1EEENS1_21CollectiveEpilogueFwdINS6_IJS8_SA_S9_EEENS6_IJNS7_ILi1EEESI_SI_EEESC_SE_Li128ELb1ELb1ELb1ELb0EEENS1_36VarlenDynamicPersistentTileSchedulerILi128ELi48ELi128ELi128ELb1ELb1ELb0ELb1ELb0ELb1EEEEEEEEEvNT_6ParamsE:
	.zero		1976


//--------------------- .nv.constant0._ZN7cutlass13device_kernelIN5flash19enable_sm80_to_sm89INS1_16FlashAttnFwdSm80INS1_25CollectiveMainloopFwdSm80ILi4ELi1ELb0EN4cute5tupleIJNS5_1CILi128EEENS7_ILi48EEENS7_ILi96EEEEEELi96ENS_6half_tEfNS_4arch4Sm80ELb0ELb1ELb0ELb1ELb1ELb1ELb1ELb1EEENS1_21CollectiveEpilogueFwdINS6_IJS8_SA_S9_EEENS6_IJNS7_ILi1EEESI_SI_EEESC_SE_Li128ELb1ELb1ELb1ELb0EEENS1_36VarlenDynamicPersistentTileSchedulerILi128ELi48ELi128ELi128ELb1ELb1ELb0ELb1ELb0ELb1EEEEEEEEEvNT_6ParamsE --------------------------
	.section	.nv.constant0._ZN7cutlass13device_kernelIN5flash19enable_sm80_to_sm89INS1_16FlashAttnFwdSm80INS1_25CollectiveMainloopFwdSm80ILi4ELi1ELb0EN4cute5tupleIJNS5_1CILi128EEENS7_ILi48EEENS7_ILi96EEEEEELi96ENS_6half_tEfNS_4arch4Sm80ELb0ELb1ELb0ELb1ELb1ELb1ELb1ELb1EEENS1_21CollectiveEpilogueFwdINS6_IJS8_SA_S9_EEENS6_IJNS7_ILi1EEESI_SI_EEESC_SE_Li128ELb1ELb1ELb1ELb0EEENS1_36VarlenDynamicPersistentTileSchedulerILi128ELi48ELi128ELi128ELb1ELb1ELb0ELb1ELb0ELb1EEEEEEEEEvNT_6ParamsE,"a",@progbits
	.sectionflags	@""
	.align	4
.nv.constant0._ZN7cutlass13device_kernelIN5flash19enable_sm80_to_sm89INS1_16FlashAttnFwdSm80INS1_25CollectiveMainloopFwdSm80ILi4ELi1ELb0EN4cute5tupleIJNS5_1CILi128EEENS7_ILi48EEENS7_ILi96EEEEEELi96ENS_6half_tEfNS_4arch4Sm80ELb0ELb1ELb0ELb1ELb1ELb1ELb1ELb1EEENS1_21CollectiveEpilogueFwdINS6_IJS8_SA_S9_EEENS6_IJNS7_ILi1EEESI_SI_EEESC_SE_Li128ELb1ELb1ELb1ELb0EEENS1_36VarlenDynamicPersistentTileSchedulerILi128ELi48ELi128ELi128ELb1ELb1ELb0ELb1ELb0ELb1EEEEEEEEEvNT_6ParamsE:
	.zero		1976


//--------------------- .nv.constant0._ZN7cutlass13device_kernelIN5flash19enable_sm80_to_sm89INS1_16FlashAttnFwdSm80INS1_25CollectiveMainloopFwdSm80ILi4ELi1ELb0EN4cute5tupleIJNS5_1CILi128EEENS7_ILi64EEENS7_ILi96EEEEEELi96ENS_6half_tEfNS_4arch4Sm80ELb1ELb0ELb0ELb0ELb1ELb0ELb1ELb1EEENS1_21CollectiveEpilogueFwdINS6_IJS8_SA_S9_EEENS6_IJNS7_ILi1EEESI_SI_EEESC_SE_Li128ELb0ELb1ELb1ELb0EEENS1_30DynamicPersistentTileSchedulerILi128ELi128ELb1ELb1ELb0EEEEEEEEEvNT_6ParamsE --------------------------
	.section	.nv.constant0._ZN7cutlass13device_kernelIN5flash19enable_sm80_to_sm89INS1_16FlashAttnFwdSm80INS1_25CollectiveMainloopFwdSm80ILi4ELi1ELb0EN4cute5tupleIJNS5_1CILi128EEENS7_ILi64EEENS7_ILi96EEEEEELi96ENS_6half_tEfNS_4arch4Sm80ELb1ELb0ELb0ELb0ELb1ELb0ELb1ELb1EEENS1_21CollectiveEpilogueFwdINS6_IJS8_SA_S9_EEENS6_IJNS7_ILi1EEESI_SI_EEESC_SE_Li128ELb0ELb1ELb1ELb0EEENS1_30DynamicPersistentTileSchedulerILi128ELi128ELb1ELb1ELb0EEEEEEEEEvNT_6ParamsE,"a",@progbits
	.sectionflags	@""
	.align	4
.nv.constant0._ZN7cutlass13device_kernelIN5flash19enable_sm80_to_sm89INS1_16FlashAttnFwdSm80INS1_25CollectiveMainloopFwdSm80ILi4ELi1ELb0EN4cute5tupleIJNS5_1CILi128EEENS7_ILi64EEENS7_ILi96EEEEEELi96ENS_6half_tEfNS_4arch4Sm80ELb1ELb0ELb0ELb0ELb1ELb0ELb1ELb1EEENS1_21CollectiveEpilogueFwdINS6_IJS8_SA_S9_EEENS6_IJNS7_ILi1EEESI_SI_EEESC_SE_Li128ELb0ELb1ELb1ELb0EEENS1_30DynamicPersistentTileSchedulerILi128ELi128ELb1ELb1ELb0EEEEEEEEEvNT_6ParamsE:
	.zero		1960


//--------------------- .nv.constant0._ZN7cutlass13device_kernelIN5flash19enable_sm80_to_sm89INS1_16FlashAttnFwdSm80INS1_25CollectiveMainloopFwdSm80ILi4ELi1ELb0EN4cute5tupleIJNS5_1CILi128EEENS7_ILi48EEENS7_ILi96EEEEEELi96ENS_6half_tEfNS_4arch4Sm80ELb1ELb0ELb0ELb1ELb1ELb0ELb1ELb1EEENS1_21CollectiveEpilogueFwdINS6_IJS8_SA_S9_EEENS6_IJNS7_ILi1EEESI_SI_EEESC_SE_Li128ELb1ELb1ELb1ELb0EEENS1_36VarlenDynamicPersistentTileSchedulerILi128ELi48ELi128ELi128ELb1ELb1ELb0ELb1ELb1ELb1EEEEEEEEEvNT_6ParamsE --------------------------
	.section	.nv.constant0._ZN7cutlass13device_kernelIN5flash19enable_sm80_to_sm89INS1_16FlashAttnFwdSm80INS1_25CollectiveMainloopFwdSm80ILi4ELi1ELb0EN4cute5tupleIJNS5_1CILi128EEENS7_ILi48EEENS7_ILi96EEEEEELi96ENS_6half_tEfNS_4arch4Sm80ELb1ELb0ELb0ELb1ELb1ELb0ELb1ELb1EEENS1_21CollectiveEpilogueFwdINS6_IJS8_SA_S9_EEENS6_IJNS7_ILi1EEESI_SI_EEESC_SE_Li128ELb1ELb1ELb1ELb0EEENS1_36VarlenDynamicPersistentTileSchedulerILi128ELi48ELi128ELi128ELb1ELb1ELb0ELb1ELb1ELb1EEEEEEEEEvNT_6ParamsE,"a",@progbits
	.sectionflags	@""
	.align	4
.nv.constant0._ZN7cutlass13device_kernelIN5flash19enable_sm80_to_sm89INS1_16FlashAttnFwdSm80INS1_25CollectiveMainloopFwdSm80ILi4ELi1ELb0EN4cute5tupleIJNS5_1CILi128EEENS7_ILi48EEENS7_ILi96EEEEEELi96ENS_6half_tEfNS_4arch4Sm80ELb1ELb0ELb0ELb1ELb1ELb0ELb1ELb1EEENS1_21CollectiveEpilogueFwdINS6_IJS8_SA_S9_EEENS6_IJNS7_ILi1EEESI_SI_EEESC_SE_Li128ELb1ELb1ELb1ELb0EEENS1_36VarlenDynamicPersistentTileSchedulerILi128ELi48ELi128ELi128ELb1ELb1ELb0ELb1ELb1ELb1EEEEEEEEEvNT_6ParamsE:
	.zero		1976


//--------------------- .nv.constant0._ZN7cutlass13device_kernelIN5flash19enable_sm80_to_sm89INS1_16FlashAttnFwdSm80INS1_25CollectiveMainloopFwdSm80ILi4ELi1ELb0EN4cute5tupleIJNS5_1CILi128EEENS7_ILi48EEENS7_ILi96EEEEEELi96ENS_6half_tEfNS_4arch4Sm80ELb1ELb0ELb0ELb1ELb1ELb1ELb1ELb1EEENS1_21CollectiveEpilogueFwdINS6_IJS8_SA_S9_EEENS6_IJNS7_ILi1EEESI_SI_EEESC_SE_Li128ELb1ELb1ELb1ELb0EEENS1_36VarlenDynamicPersistentTileSchedulerILi128ELi48ELi128ELi128ELb1ELb1ELb0ELb1ELb1ELb1EEEEEEEEEvNT_6ParamsE --------------------------
	.section	.nv.constant0._ZN7cutlass13device_kernelIN5flash19enable_sm80_to_sm89INS1_16FlashAttnFwdSm80INS1_25CollectiveMainloopFwdSm80ILi4ELi1ELb0EN4cute5tupleIJNS5_1CILi128EEENS7_ILi48EEENS7_ILi96EEEEEELi96ENS_6half_tEfNS_4arch4Sm80ELb1ELb0ELb0ELb1ELb1ELb1ELb1ELb1EEENS1_21CollectiveEpilogueFwdINS6_IJS8_SA_S9_EEENS6_IJNS7_ILi1EEESI_SI_EEESC_SE_Li128ELb1ELb1ELb1ELb0EEENS1_36VarlenDynamicPersistentTileSchedulerILi128ELi48ELi128ELi128ELb1ELb1ELb0ELb1ELb1ELb1EEEEEEEEEvNT_6ParamsE,"a",@progbits
	.sectionflags	@""
	.align	4
.nv.constant0._ZN7cutlass13device_kernelIN5flash19enable_sm80_to_sm89INS1_16FlashAttnFwdSm80INS1_25CollectiveMainloopFwdSm80ILi4ELi1ELb0EN4cute5tupleIJNS5_1CILi128EEENS7_ILi48EEENS7_ILi96EEEEEELi96ENS_6half_tEfNS_4arch4Sm80ELb1ELb0ELb0ELb1ELb1ELb1ELb1ELb1EEENS1_21CollectiveEpilogueFwdINS6_IJS8_SA_S9_EEENS6_IJNS7_ILi1EEESI_SI_EEESC_SE_Li128ELb1ELb1ELb1ELb0EEENS1_36VarlenDynamicPersistentTileSchedulerILi128ELi48ELi128ELi128ELb1ELb1ELb0ELb1ELb1ELb1EEEEEEEEEvNT_6ParamsE:
	.zero		1976


//--------------------- SYMBOLS --------------------------

	.type		.nv.reservedSmem.offset0,@object
	.size		.nv.reservedSmem.offset0,0x4
